	.target	sm_90a

	.elftype	@"ET_EXEC"


//--------------------- .note.nv.tkinfo           --------------------------
	.section	.note.nv.tkinfo,"",@"SHT_NOTE"
	.sectionflags	@"SHF_NOTE_NV_TKINFO"
	.tkinfo
        /*0018*/ 	.word	0x00000002
        /*0030*/ 	.string	""
        /*0030*/ 	.string	"ptxas"
        /*0030*/ 	.string	"Cuda compilation tools, release 13.0, V13.0.88"
        /*0030*/ 	.string	"Build cuda_13.0.r13.0/compiler.36424714_0"
        /*0030*/ 	.string	"-arch sm_90a -m 64 "



//--------------------- .note.nv.cuinfo           --------------------------
	.section	.note.nv.cuinfo,"",@"SHT_NOTE"
	.sectionflags	@"SHF_NOTE_NV_CUINFO"
        /*0018*/ 	.short	0x0002
        /*001a*/ 	.short	0x005a
        /*001c*/ 	.short	0x0082
	.zero		2


//--------------------- .nv.info                  --------------------------
	.section	.nv.info,"",@"SHT_CUDA_INFO"
	.align	4


	//----- nvinfo : EIATTR_REGCOUNT
	.align		4
        /*0000*/ 	.byte	0x04, 0x2f
        /*0002*/ 	.short	(.L_12 - .L_11)
	.align		4
.L_11:
        /*0004*/ 	.word	index@(_ZN7cutlass13device_kernelINS_4gemm6kernel13GemmUniversalIN4cute5tupleIJiiiiEEENS1_10collective13CollectiveMmaINS1_37MainloopSm90TmaGmmaWarpSpecializedFP8ILi4ENS5_IJNS4_1CILi1EEESB_SB_EEENS1_35KernelTmaWarpSpecializedCooperativeEEENS5_IJNSA_ILi128EEENSA_ILi256EEESF_EEENS_12float_e4m3_tENS5_IJlSB_lEEENS_12float_e5m2_tESJ_NS4_8TiledMMAINS4_8MMA_AtomIJNS4_4SM904GMMA31MMA_64x256x32_F32E4M3E5M2_SS_TNILNSO_7ScaleInE1ELSQ_1EEEEEENS4_6LayoutINS5_IJNSA_ILi2EEESB_SB_EEENS5_IJSB_NSA_ILi0EEESW_EEEEENS5_IJNS4_10UnderscoreESZ_SZ_EEEEENS4_13SM90_TMA_LOADENS4_14ComposedLayoutINS4_7SwizzleILi3ELi4ELi3EEENS4_18smem_ptr_flag_bitsILi8EEENST_INS5_IJNSA_ILi8EEESF_EEENS5_IJSF_SB_EEEEEEEvNS4_8identityES12_S1C_vS1D_EENS_8epilogue10collective6detail29Sm90TmaWarpSpecializedAdapterINS1G_15DefaultEpilogueISI_SJ_SJ_NS1F_6thread17LinearCombinationISI_Li1EffLNS1K_9ScaleType4KindE0ELNS_15FloatRoundStyleE2ESI_EENS1_15EpilogueDefaultEEEEEvvEEEEvNT_6ParamsE)
        /*0008*/ 	.word	0x000000a8


	//----- nvinfo : EIATTR_FRAME_SIZE
	.align		4
.L_12:
        /*000c*/ 	.byte	0x04, 0x11
        /*000e*/ 	.short	(.L_14 - .L_13)
	.align		4
.L_13:
        /*0010*/ 	.word	index@(_ZN7cutlass13device_kernelINS_4gemm6kernel13GemmUniversalIN4cute5tupleIJiiiiEEENS1_10collective13CollectiveMmaINS1_37MainloopSm90TmaGmmaWarpSpecializedFP8ILi4ENS5_IJNS4_1CILi1EEESB_SB_EEENS1_35KernelTmaWarpSpecializedCooperativeEEENS5_IJNSA_ILi128EEENSA_ILi256EEESF_EEENS_12float_e4m3_tENS5_IJlSB_lEEENS_12float_e5m2_tESJ_NS4_8TiledMMAINS4_8MMA_AtomIJNS4_4SM904GMMA31MMA_64x256x32_F32E4M3E5M2_SS_TNILNSO_7ScaleInE1ELSQ_1EEEEEENS4_6LayoutINS5_IJNSA_ILi2EEESB_SB_EEENS5_IJSB_NSA_ILi0EEESW_EEEEENS5_IJNS4_10UnderscoreESZ_SZ_EEEEENS4_13SM90_TMA_LOADENS4_14ComposedLayoutINS4_7SwizzleILi3ELi4ELi3EEENS4_18smem_ptr_flag_bitsILi8EEENST_INS5_IJNSA_ILi8EEESF_EEENS5_IJSF_SB_EEEEEEEvNS4_8identityES12_S1C_vS1D_EENS_8epilogue10collective6detail29Sm90TmaWarpSpecializedAdapterINS1G_15DefaultEpilogueISI_SJ_SJ_NS1F_6thread17LinearCombinationISI_Li1EffLNS1K_9ScaleType4KindE0ELNS_15FloatRoundStyleE2ESI_EENS1_15EpilogueDefaultEEEEEvvEEEEvNT_6ParamsE)
        /*0014*/ 	.word	0x000000f0


	//----- nvinfo : EIATTR_MIN_STACK_SIZE
	.align		4
.L_14:
        /*0018*/ 	.byte	0x04, 0x12
        /*001a*/ 	.short	(.L_16 - .L_15)
	.align		4
.L_15:
        /*001c*/ 	.word	index@(_ZN7cutlass13device_kernelINS_4gemm6kernel13GemmUniversalIN4cute5tupleIJiiiiEEENS1_10collective13CollectiveMmaINS1_37MainloopSm90TmaGmmaWarpSpecializedFP8ILi4ENS5_IJNS4_1CILi1EEESB_SB_EEENS1_35KernelTmaWarpSpecializedCooperativeEEENS5_IJNSA_ILi128EEENSA_ILi256EEESF_EEENS_12float_e4m3_tENS5_IJlSB_lEEENS_12float_e5m2_tESJ_NS4_8TiledMMAINS4_8MMA_AtomIJNS4_4SM904GMMA31MMA_64x256x32_F32E4M3E5M2_SS_TNILNSO_7ScaleInE1ELSQ_1EEEEEENS4_6LayoutINS5_IJNSA_ILi2EEESB_SB_EEENS5_IJSB_NSA_ILi0EEESW_EEEEENS5_IJNS4_10UnderscoreESZ_SZ_EEEEENS4_13SM90_TMA_LOADENS4_14ComposedLayoutINS4_7SwizzleILi3ELi4ELi3EEENS4_18smem_ptr_flag_bitsILi8EEENST_INS5_IJNSA_ILi8EEESF_EEENS5_IJSF_SB_EEEEEEEvNS4_8identityES12_S1C_vS1D_EENS_8epilogue10collective6detail29Sm90TmaWarpSpecializedAdapterINS1G_15DefaultEpilogueISI_SJ_SJ_NS1F_6thread17LinearCombinationISI_Li1EffLNS1K_9ScaleType4KindE0ELNS_15FloatRoundStyleE2ESI_EENS1_15EpilogueDefaultEEEEEvvEEEEvNT_6ParamsE)
        /*0020*/ 	.word	0x000000f0
.L_16:


//--------------------- .nv.compat                --------------------------
	.section	.nv.compat,"",@"SHT_CUDA_COMPAT_INFO"
	.align	4
        /*0000*/ 	.byte	0x02, 0x09, 0x01, 0x00, 0x02, 0x02, 0x04, 0x00, 0x02, 0x05, 0x05, 0x00, 0x03, 0x07, 0x01, 0x01
        /*0010*/ 	.byte	0x02, 0x03, 0x01, 0x00, 0x02, 0x06, 0x01, 0x00, 0x04, 0x0b, 0x08, 0x00, 0x00, 0x00, 0x00, 0x00
        /*0020*/ 	.byte	0x00, 0x00, 0x00, 0x00


//--------------------- .nv.info._ZN7cutlass13device_kernelINS_4gemm6kernel13GemmUniversalIN4cute5tupleIJiiiiEEENS1_10collective13CollectiveMmaINS1_37MainloopSm90TmaGmmaWarpSpecializedFP8ILi4ENS5_IJNS4_1CILi1EEESB_SB_EEENS1_35KernelTmaWarpSpecializedCooperativeEEENS5_IJNSA_ILi128EEENSA_ILi256EEESF_EEENS_12float_e4m3_tENS5_IJlSB_lEEENS_12float_e5m2_tESJ_NS4_8TiledMMAINS4_8MMA_AtomIJNS4_4SM904GMMA31MMA_64x256x32_F32E4M3E5M2_SS_TNILNSO_7ScaleInE1ELSQ_1EEEEEENS4_6LayoutINS5_IJNSA_ILi2EEESB_SB_EEENS5_IJSB_NSA_ILi0EEESW_EEEEENS5_IJNS4_10UnderscoreESZ_SZ_EEEEENS4_13SM90_TMA_LOADENS4_14ComposedLayoutINS4_7SwizzleILi3ELi4ELi3EEENS4_18smem_ptr_flag_bitsILi8EEENST_INS5_IJNSA_ILi8EEESF_EEENS5_IJSF_SB_EEEEEEEvNS4_8identityES12_S1C_vS1D_EENS_8epilogue10collective6detail29Sm90TmaWarpSpecializedAdapterINS1G_15DefaultEpilogueISI_SJ_SJ_NS1F_6thread17LinearCombinationISI_Li1EffLNS1K_9ScaleType4KindE0ELNS_15FloatRoundStyleE2ESI_EENS1_15EpilogueDefaultEEEEEvvEEEEvNT_6ParamsE --------------------------
	.section	.nv.info._ZN7cutlass13device_kernelINS_4gemm6kernel13GemmUniversalIN4cute5tupleIJiiiiEEENS1_10collective13CollectiveMmaINS1_37MainloopSm90TmaGmmaWarpSpecializedFP8ILi4ENS5_IJNS4_1CILi1EEESB_SB_EEENS1_35KernelTmaWarpSpecializedCooperativeEEENS5_IJNSA_ILi128EEENSA_ILi256EEESF_EEENS_12float_e4m3_tENS5_IJlSB_lEEENS_12float_e5m2_tESJ_NS4_8TiledMMAINS4_8MMA_AtomIJNS4_4SM904GMMA31MMA_64x256x32_F32E4M3E5M2_SS_TNILNSO_7ScaleInE1ELSQ_1EEEEEENS4_6LayoutINS5_IJNSA_ILi2EEESB_SB_EEENS5_IJSB_NSA_ILi0EEESW_EEEEENS5_IJNS4_10UnderscoreESZ_SZ_EEEEENS4_13SM90_TMA_LOADENS4_14ComposedLayoutINS4_7SwizzleILi3ELi4ELi3EEENS4_18smem_ptr_flag_bitsILi8EEENST_INS5_IJNSA_ILi8EEESF_EEENS5_IJSF_SB_EEEEEEEvNS4_8identityES12_S1C_vS1D_EENS_8epilogue10collective6detail29Sm90TmaWarpSpecializedAdapterINS1G_15DefaultEpilogueISI_SJ_SJ_NS1F_6thread17LinearCombinationISI_Li1EffLNS1K_9ScaleType4KindE0ELNS_15FloatRoundStyleE2ESI_EENS1_15EpilogueDefaultEEEEEvvEEEEvNT_6ParamsE,"",@"SHT_CUDA_INFO"
	.sectionflags	@""
	.align	4


	//----- nvinfo : EIATTR_CUDA_API_VERSION
	.align		4
        /*0000*/ 	.byte	0x04, 0x37
        /*0002*/ 	.short	(.L_18 - .L_17)
.L_17:
        /*0004*/ 	.word	0x00000082


	//----- nvinfo : EIATTR_KPARAM_INFO
	.align		4
.L_18:
        /*0008*/ 	.byte	0x04, 0x17
        /*000a*/ 	.short	(.L_20 - .L_19)
.L_19:
        /*000c*/ 	.word	0x00000000
        /*0010*/ 	.short	0x0000
        /*0012*/ 	.short	0x0070
        /*0014*/ 	.byte	0x00, 0xf0, 0x01, 0x10


	//----- nvinfo : EIATTR_SPARSE_MMA_MASK
	.align		4
.L_20:
        /*0018*/ 	.byte	0x03, 0x50
        /*001a*/ 	.short	0x0000


	//----- nvinfo : EIATTR_MAXREG_COUNT
	.align		4
        /*001c*/ 	.byte	0x03, 0x1b
        /*001e*/ 	.short	0x00a8


	//----- nvinfo : EIATTR_NUM_BARRIERS
	.align		4
        /*0020*/ 	.byte	0x02, 0x4c
        /*0022*/ 	.byte	0x01
	.zero		1


	//----- nvinfo : EIATTR_ANNOTATIONS
	.align		4
        /*0024*/ 	.byte	0x04, 0x55
        /*0026*/ 	.short	(.L_22 - .L_21)


	//   ....[0]....
.L_21:
        /*0028*/ 	.word	0x00000001
        /*002c*/ 	.byte	0x90, 0x05, 0x00, 0x00, 0x01, 0x00, 0x00, 0x00, 0xb0, 0x05, 0x00, 0x00, 0x01, 0x00, 0x00, 0x00
        /* <DEDUP_REMOVED lines=185> */
        /*0bcc*/ 	.byte	0x10, 0x01, 0x01, 0x00


	//----- nvinfo : EIATTR_MERCURY_ISA_VERSION
	.align		4
.L_22:
        /*0bd0*/ 	.byte	0x03, 0x5f
        /*0bd2*/ 	.short	0x0101


	//----- nvinfo : EIATTR_INT_WARP_WIDE_INSTR_OFFSETS
	.align		4
        /*0bd4*/ 	.byte	0x04, 0x31
        /*0bd6*/ 	.short	(.L_24 - .L_23)


	//   ....[0]....
.L_23:
        /*0bd8*/ 	.word	0x00000460


	//   ....[1]....
        /*0bdc*/ 	.word	0x00000470


	//   ....[2]....
        /*0be0*/ 	.word	0x000005a0


	//----- nvinfo : EIATTR_COOP_GROUP_MASK_REGIDS
	.align		4
.L_24:
        /*0be4*/ 	.byte	0x04, 0x29
        /*0be6*/ 	.short	(.L_26 - .L_25)


	//   ....[0]....
.L_25:
        /*0be8*/ 	.word	0xffffffff


	//   ....[1]....
        /*0bec*/ 	.word	0xffffffff


	//   ....[2]....
        /*0bf0*/ 	.word	0xffffffff


	//   ....[3]....
        /*0bf4*/ 	.word	0xffffffff


	//   ....[4]....
        /*0bf8*/ 	.word	0xffffffff


	//----- nvinfo : EIATTR_COOP_GROUP_INSTR_OFFSETS
	.align		4
.L_26:
        /*0bfc*/ 	.byte	0x04, 0x28
        /*0bfe*/ 	.short	(.L_28 - .L_27)


	//   ....[0]....
.L_27:
        /*0c00*/ 	.word	0x00000070


	//   ....[1]....
        /*0c04*/ 	.word	0x00000080


	//   ....[2]....
        /*0c08*/ 	.word	0x000001a0


	//   ....[3]....
        /*0c0c*/ 	.word	0x000003b0


	//   ....[4]....
        /*0c10*/ 	.word	0x000012f0


	//----- nvinfo : EIATTR_REG_RECONFIG
	.align		4
.L_28:
        /*0c14*/ 	.byte	0x01, 0x54
	.zero		2


	//----- nvinfo : EIATTR_MBARRIER_INSTR_OFFSETS
	.align		4
        /*0c18*/ 	.byte	0x04, 0x39
        /*0c1a*/ 	.short	(.L_30 - .L_29)


	//   ....[0]....
.L_29:
        /*0c1c*/ 	.word	0x00000320
        /*0c20*/ 	.word	0x000000ff
        /*0c24*/ 	.word	0x00000000
        /*0c28*/ 	.short	0x0100
        /*0c2a*/ 	.byte	0x09
	.zero		1


	//   ....[1]....
        /*0c2c*/ 	.word	0x00000330
        /*0c30*/ 	.word	0x000000ff
        /*0c34*/ 	.word	0x00000020
        /*0c38*/ 	.short	0x0100
        /*0c3a*/ 	.byte	0x09
	.zero		1


	//   ....[2]....
        /*0c3c*/ 	.word	0x00000340
        /*0c40*/ 	.word	0x000000ff
        /*0c44*/ 	.word	0x00000008
        /*0c48*/ 	.short	0x0100
        /*0c4a*/ 	.byte	0x09
	.zero		1


	//   ....[3]....
        /*0c4c*/ 	.word	0x00000350
        /*0c50*/ 	.word	0x000000ff
        /*0c54*/ 	.word	0x00000028
        /*0c58*/ 	.short	0x0100
        /*0c5a*/ 	.byte	0x09
	.zero		1


	//   ....[4]....
        /*0c5c*/ 	.word	0x00000360
        /*0c60*/ 	.word	0x000000ff
        /*0c64*/ 	.word	0x00000010
        /*0c68*/ 	.short	0x0100
        /*0c6a*/ 	.byte	0x09
	.zero		1


	//   ....[5]....
        /*0c6c*/ 	.word	0x00000370
        /*0c70*/ 	.word	0x000000ff
        /*0c74*/ 	.word	0x00000030
        /*0c78*/ 	.short	0x0100
        /*0c7a*/ 	.byte	0x09
	.zero		1


	//   ....[6]....
        /*0c7c*/ 	.word	0x00000380
        /*0c80*/ 	.word	0x000000ff
        /*0c84*/ 	.word	0x00000018
        /*0c88*/ 	.short	0x0100
        /*0c8a*/ 	.byte	0x09
	.zero		1


	//   ....[7]....
        /*0c8c*/ 	.word	0x00000390
        /*0c90*/ 	.word	0x000000ff
        /*0c94*/ 	.word	0x00000038
        /*0c98*/ 	.short	0x0100
        /*0c9a*/ 	.byte	0x09
	.zero		1


	//   ....[8]....
        /*0c9c*/ 	.word	0x000005d0
        /*0ca0*/ 	.word	0x000000ff
        /*0ca4*/ 	.word	0x00000050
        /*0ca8*/ 	.short	0x0100
        /*0caa*/ 	.byte	0x06
	.zero		1


	//   ....[9]....
        /*0cac*/ 	.word	0x000005e0
        /*0cb0*/ 	.word	0x000000ff
        /*0cb4*/ 	.word	0x00000058
        /*0cb8*/ 	.short	0x0100
        /*0cba*/ 	.byte	0x06
	.zero		1


	//   ....[10]....
        /*0cbc*/ 	.word	0x00001af0
        /*0cc0*/ 	.word	0x000000ff
        /*0cc4*/ 	.word	0x00000000
        /*0cc8*/ 	.short	0x010a
        /*0cca*/ 	.byte	0x06
	.zero		1


	//   ....[11]....
        /*0ccc*/ 	.word	0x00001b30
        /*0cd0*/ 	.word	0x000000ff
        /*0cd4*/ 	.word	0x00000000
        /*0cd8*/ 	.short	0x010a
        /*0cda*/ 	.byte	0x06
	.zero		1


	//   ....[12]....
        /*0cdc*/ 	.word	0x00002df0
        /*0ce0*/ 	.word	0x000000ff
        /*0ce4*/ 	.word	0x00000000
        /*0ce8*/ 	.short	0x010a
        /*0cea*/ 	.byte	0x09
	.zero		1


	//   ....[13]....
        /*0cec*/ 	.word	0x00002e30
        /*0cf0*/ 	.word	0x000000ff
        /*0cf4*/ 	.word	0x00000000
        /*0cf8*/ 	.short	0x010a
        /*0cfa*/ 	.byte	0x09
	.zero		1


	//   ....[14]....
        /*0cfc*/ 	.word	0x00003f00
        /*0d00*/ 	.word	0x000000ff
        /*0d04*/ 	.word	0x00000000
        /*0d08*/ 	.short	0x0101
        /*0d0a*/ 	.byte	0x08
	.zero		1


	//   ....[15]....
        /*0d0c*/ 	.word	0x00005070
        /*0d10*/ 	.word	0x000000ff
        /*0d14*/ 	.word	0x00000000
        /*0d18*/ 	.short	0x0101
        /*0d1a*/ 	.byte	0x06
	.zero		1


	//   ....[16]....
        /*0d1c*/ 	.word	0x0000f320
        /*0d20*/ 	.word	0x0000000d
        /*0d24*/ 	.word	0x00000020
        /*0d28*/ 	.short	0x010a
        /*0d2a*/ 	.byte	0x3f
	.zero		1


	//   ....[17]....
        /*0d2c*/ 	.word	0x0000f730
        /*0d30*/ 	.word	0x00000003
        /*0d34*/ 	.word	0x00000058
        /*0d38*/ 	.short	0x0101
        /*0d3a*/ 	.byte	0x3f
	.zero		1


	//   ....[18]....
        /*0d3c*/ 	.word	0x0000fe60
        /*0d40*/ 	.word	0x00000007
        /*0d44*/ 	.word	0x00000000
        /*0d48*/ 	.short	0x010a
        /*0d4a*/ 	.byte	0x3f
	.zero		1


	//   ....[19]....
        /*0d4c*/ 	.word	0x0000fee0
        /*0d50*/ 	.word	0x00000009
        /*0d54*/ 	.word	0x00000000
        /*0d58*/ 	.short	0x010a
        /*0d5a*/ 	.byte	0x3f
	.zero		1


	//   ....[20]....
        /*0d5c*/ 	.word	0x0000ff70
        /*0d60*/ 	.word	0x00000006
        /*0d64*/ 	.word	0x00000000
        /*0d68*/ 	.short	0x010a
        /*0d6a*/ 	.byte	0x3f
	.zero		1


	//   ....[21]....
        /*0d6c*/ 	.word	0x00010000
        /*0d70*/ 	.word	0x00000003
        /*0d74*/ 	.word	0x00000000
        /*0d78*/ 	.short	0x010a
        /*0d7a*/ 	.byte	0x3f
	.zero		1


	//   ....[22]....
        /*0d7c*/ 	.word	0x00010070
        /*0d80*/ 	.word	0x00000003
        /*0d84*/ 	.word	0x00000000
        /*0d88*/ 	.short	0x010a
        /*0d8a*/ 	.byte	0x3f
	.zero		1


	//   ....[23]....
        /*0d8c*/ 	.word	0x000100e0
        /*0d90*/ 	.word	0x00000000
        /*0d94*/ 	.word	0x00000000
        /*0d98*/ 	.short	0x010a
        /*0d9a*/ 	.byte	0x3f
	.zero		1


	//   ....[24]....
        /*0d9c*/ 	.word	0x000101c0
        /*0da0*/ 	.word	0x0000000d
        /*0da4*/ 	.word	0x00000020
        /*0da8*/ 	.short	0x010a
        /*0daa*/ 	.byte	0x3f
	.zero		1


	//   ....[25]....
        /*0dac*/ 	.word	0x000102a0
        /*0db0*/ 	.word	0x00000007
        /*0db4*/ 	.word	0x00000000
        /*0db8*/ 	.short	0x010a
        /*0dba*/ 	.byte	0x3f
	.zero		1


	//   ....[26]....
        /*0dbc*/ 	.word	0x000102f0
        /*0dc0*/ 	.word	0x00000009
        /*0dc4*/ 	.word	0x00000000
        /*0dc8*/ 	.short	0x010a
        /*0dca*/ 	.byte	0x3f
	.zero		1


	//   ....[27]....
        /*0dcc*/ 	.word	0x00010340
        /*0dd0*/ 	.word	0x00000006
        /*0dd4*/ 	.word	0x00000000
        /*0dd8*/ 	.short	0x010a
        /*0dda*/ 	.byte	0x3f
	.zero		1


	//----- nvinfo : EIATTR_NUM_MBARRIERS
	.align		4
.L_30:
        /*0ddc*/ 	.byte	0x03, 0x38
        /*0dde*/ 	.short	0x000a


	//----- nvinfo : EIATTR_EXIT_INSTR_OFFSETS
	.align		4
        /*0de0*/ 	.byte	0x04, 0x1c
        /*0de2*/ 	.short	(.L_32 - .L_31)


	//   ....[0]....
.L_31:
        /*0de4*/ 	.word	0x00000640


	//   ....[1]....
        /*0de8*/ 	.word	0x00000f90


	//   ....[2]....
        /*0dec*/ 	.word	0x0000e960


	//   ....[3]....
        /*0df0*/ 	.word	0x0000efb0


	//   ....[4]....
        /*0df4*/ 	.word	0x00010050


	//----- nvinfo : EIATTR_MAX_THREADS
	.align		4
.L_32:
        /*0df8*/ 	.byte	0x04, 0x05
        /*0dfa*/ 	.short	(.L_34 - .L_33)
.L_33:
        /*0dfc*/ 	.word	0x00000180
        /*0e00*/ 	.word	0x00000001
        /*0e04*/ 	.word	0x00000001


	//----- nvinfo : EIATTR_CRS_STACK_SIZE
	.align		4
.L_34:
        /*0e08*/ 	.byte	0x04, 0x1e
        /*0e0a*/ 	.short	(.L_36 - .L_35)
.L_35:
        /*0e0c*/ 	.word	0x00000000


	//----- nvinfo : EIATTR_CBANK_PARAM_SIZE
	.align		4
.L_36:
        /*0e10*/ 	.byte	0x03, 0x19
        /*0e12*/ 	.short	0x0470


	//----- nvinfo : EIATTR_PARAM_CBANK
	.align		4
        /*0e14*/ 	.byte	0x04, 0x0a
        /*0e16*/ 	.short	(.L_38 - .L_37)
	.align		4
.L_37:
        /*0e18*/ 	.word	index@(.nv.constant0._ZN7cutlass13device_kernelINS_4gemm6kernel13GemmUniversalIN4cute5tupleIJiiiiEEENS1_10collective13CollectiveMmaINS1_37MainloopSm90TmaGmmaWarpSpecializedFP8ILi4ENS5_IJNS4_1CILi1EEESB_SB_EEENS1_35KernelTmaWarpSpecializedCooperativeEEENS5_IJNSA_ILi128EEENSA_ILi256EEESF_EEENS_12float_e4m3_tENS5_IJlSB_lEEENS_12float_e5m2_tESJ_NS4_8TiledMMAINS4_8MMA_AtomIJNS4_4SM904GMMA31MMA_64x256x32_F32E4M3E5M2_SS_TNILNSO_7ScaleInE1ELSQ_1EEEEEENS4_6LayoutINS5_IJNSA_ILi2EEESB_SB_EEENS5_IJSB_NSA_ILi0EEESW_EEEEENS5_IJNS4_10UnderscoreESZ_SZ_EEEEENS4_13SM90_TMA_LOADENS4_14ComposedLayoutINS4_7SwizzleILi3ELi4ELi3EEENS4_18smem_ptr_flag_bitsILi8EEENST_INS5_IJNSA_ILi8EEESF_EEENS5_IJSF_SB_EEEEEEEvNS4_8identityES12_S1C_vS1D_EENS_8epilogue10collective6detail29Sm90TmaWarpSpecializedAdapterINS1G_15DefaultEpilogueISI_SJ_SJ_NS1F_6thread17LinearCombinationISI_Li1EffLNS1K_9ScaleType4KindE0ELNS_15FloatRoundStyleE2ESI_EENS1_15EpilogueDefaultEEEEEvvEEEEvNT_6ParamsE)
        /*0e1c*/ 	.short	0x0210
        /*0e1e*/ 	.short	0x0470


	//----- nvinfo : EIATTR_SW_WAR
	.align		4
.L_38:
        /*0e20*/ 	.byte	0x04, 0x36
        /*0e22*/ 	.short	(.L_40 - .L_39)
.L_39:
        /*0e24*/ 	.word	0x00000008
.L_40:


//--------------------- .nv.callgraph             --------------------------
	.section	.nv.callgraph,"",@"SHT_CUDA_CALLGRAPH"
	.align	4
	.sectionentsize	8
	.align		4
        /*0000*/ 	.word	0x00000000
	.align		4
        /*0004*/ 	.word	0xffffffff
	.align		4
        /*0008*/ 	.word	0x00000000
	.align		4
        /*000c*/ 	.word	0xfffffffe
	.align		4
        /*0010*/ 	.word	0x00000000
	.align		4
        /*0014*/ 	.word	0xfffffffd
	.align		4
        /*0018*/ 	.word	0x00000000
	.align		4
        /*001c*/ 	.word	0xfffffffc


//--------------------- .nv.constant4             --------------------------
	.section	.nv.constant4,"a",@progbits
	.align	8
	.align		8
.nv.constant4:
        /*0000*/ 	.dword	_ZN40_INTERNAL_59598f94_4_k_cu_2232780d_301444cuda3std3__45__cpo5beginE
	.align		8
        /*0008*/ 	.dword	_ZN40_INTERNAL_59598f94_4_k_cu_2232780d_301444cuda3std3__45__cpo3endE
	.align		8
        /*0010*/ 	.dword	_ZN40_INTERNAL_59598f94_4_k_cu_2232780d_301444cuda3std3__45__cpo6cbeginE
	.align		8
        /*0018*/ 	.dword	_ZN40_INTERNAL_59598f94_4_k_cu_2232780d_301444cuda3std3__45__cpo4cendE
	.align		8
        /*0020*/ 	.dword	_ZN40_INTERNAL_59598f94_4_k_cu_2232780d_301444cuda3std3__442_GLOBAL__N__59598f94_4_k_cu_2232780d_301446ignoreE
	.align		8
        /*0028*/ 	.dword	_ZN40_INTERNAL_59598f94_4_k_cu_2232780d_301444cuda3std3__419piecewise_constructE
	.align		8
        /*0030*/ 	.dword	_ZN40_INTERNAL_59598f94_4_k_cu_2232780d_301444cuda3std3__48in_placeE
	.align		8
        /*0038*/ 	.dword	_ZN40_INTERNAL_59598f94_4_k_cu_2232780d_301444cuda3std6ranges3__45__cpo4swapE
	.align		8
        /*0040*/ 	.dword	_ZN40_INTERNAL_59598f94_4_k_cu_2232780d_301444cuda3std6ranges3__45__cpo9iter_moveE
	.align		8
        /*0048*/ 	.dword	_ZN40_INTERNAL_59598f94_4_k_cu_2232780d_301444cute7productE
	.align		8
        /*0050*/ 	.dword	_ZN40_INTERNAL_59598f94_4_k_cu_2232780d_301444cute1_E


//--------------------- .text._ZN7cutlass13device_kernelINS_4gemm6kernel13GemmUniversalIN4cute5tupleIJiiiiEEENS1_10collective13CollectiveMmaINS1_37MainloopSm90TmaGmmaWarpSpecializedFP8ILi4ENS5_IJNS4_1CILi1EEESB_SB_EEENS1_35KernelTmaWarpSpecializedCooperativeEEENS5_IJNSA_ILi128EEENSA_ILi256EEESF_EEENS_12float_e4m3_tENS5_IJlSB_lEEENS_12float_e5m2_tESJ_NS4_8TiledMMAINS4_8MMA_AtomIJNS4_4SM904GMMA31MMA_64x256x32_F32E4M3E5M2_SS_TNILNSO_7ScaleInE1ELSQ_1EEEEEENS4_6LayoutINS5_IJNSA_ILi2EEESB_SB_EEENS5_IJSB_NSA_ILi0EEESW_EEEEENS5_IJNS4_10UnderscoreESZ_SZ_EEEEENS4_13SM90_TMA_LOADENS4_14ComposedLayoutINS4_7SwizzleILi3ELi4ELi3EEENS4_18smem_ptr_flag_bitsILi8EEENST_INS5_IJNSA_ILi8EEESF_EEENS5_IJSF_SB_EEEEEEEvNS4_8identityES12_S1C_vS1D_EENS_8epilogue10collective6detail29Sm90TmaWarpSpecializedAdapterINS1G_15DefaultEpilogueISI_SJ_SJ_NS1F_6thread17LinearCombinationISI_Li1EffLNS1K_9ScaleType4KindE0ELNS_15FloatRoundStyleE2ESI_EENS1_15EpilogueDefaultEEEEEvvEEEEvNT_6ParamsE --------------------------
	.section	.text._ZN7cutlass13device_kernelINS_4gemm6kernel13GemmUniversalIN4cute5tupleIJiiiiEEENS1_10collective13CollectiveMmaINS1_37MainloopSm90TmaGmmaWarpSpecializedFP8ILi4ENS5_IJNS4_1CILi1EEESB_SB_EEENS1_35KernelTmaWarpSpecializedCooperativeEEENS5_IJNSA_ILi128EEENSA_ILi256EEESF_EEENS_12float_e4m3_tENS5_IJlSB_lEEENS_12float_e5m2_tESJ_NS4_8TiledMMAINS4_8MMA_AtomIJNS4_4SM904GMMA31MMA_64x256x32_F32E4M3E5M2_SS_TNILNSO_7ScaleInE1ELSQ_1EEEEEENS4_6LayoutINS5_IJNSA_ILi2EEESB_SB_EEENS5_IJSB_NSA_ILi0EEESW_EEEEENS5_IJNS4_10UnderscoreESZ_SZ_EEEEENS4_13SM90_TMA_LOADENS4_14ComposedLayoutINS4_7SwizzleILi3ELi4ELi3EEENS4_18smem_ptr_flag_bitsILi8EEENST_INS5_IJNSA_ILi8EEESF_EEENS5_IJSF_SB_EEEEEEEvNS4_8identityES12_S1C_vS1D_EENS_8epilogue10collective6detail29Sm90TmaWarpSpecializedAdapterINS1G_15DefaultEpilogueISI_SJ_SJ_NS1F_6thread17LinearCombinationISI_Li1EffLNS1K_9ScaleType4KindE0ELNS_15FloatRoundStyleE2ESI_EENS1_15EpilogueDefaultEEEEEvvEEEEvNT_6ParamsE,"ax",@progbits
	.align	128
.text._ZN7cutlass13device_kernelINS_4gemm6kernel13GemmUniversalIN4cute5tupleIJiiiiEEENS1_10collective13CollectiveMmaINS1_37MainloopSm90TmaGmmaWarpSpecializedFP8ILi4ENS5_IJNS4_1CILi1EEESB_SB_EEENS1_35KernelTmaWarpSpecializedCooperativeEEENS5_IJNSA_ILi128EEENSA_ILi256EEESF_EEENS_12float_e4m3_tENS5_IJlSB_lEEENS_12float_e5m2_tESJ_NS4_8TiledMMAINS4_8MMA_AtomIJNS4_4SM904GMMA31MMA_64x256x32_F32E4M3E5M2_SS_TNILNSO_7ScaleInE1ELSQ_1EEEEEENS4_6LayoutINS5_IJNSA_ILi2EEESB_SB_EEENS5_IJSB_NSA_ILi0EEESW_EEEEENS5_IJNS4_10UnderscoreESZ_SZ_EEEEENS4_13SM90_TMA_LOADENS4_14ComposedLayoutINS4_7SwizzleILi3ELi4ELi3EEENS4_18smem_ptr_flag_bitsILi8EEENST_INS5_IJNSA_ILi8EEESF_EEENS5_IJSF_SB_EEEEEEEvNS4_8identityES12_S1C_vS1D_EENS_8epilogue10collective6detail29Sm90TmaWarpSpecializedAdapterINS1G_15DefaultEpilogueISI_SJ_SJ_NS1F_6thread17LinearCombinationISI_Li1EffLNS1K_9ScaleType4KindE0ELNS_15FloatRoundStyleE2ESI_EENS1_15EpilogueDefaultEEEEEvvEEEEvNT_6ParamsE:
        .type           _ZN7cutlass13device_kernelINS_4gemm6kernel13GemmUniversalIN4cute5tupleIJiiiiEEENS1_10collective13CollectiveMmaINS1_37MainloopSm90TmaGmmaWarpSpecializedFP8ILi4ENS5_IJNS4_1CILi1EEESB_SB_EEENS1_35KernelTmaWarpSpecializedCooperativeEEENS5_IJNSA_ILi128EEENSA_ILi256EEESF_EEENS_12float_e4m3_tENS5_IJlSB_lEEENS_12float_e5m2_tESJ_NS4_8TiledMMAINS4_8MMA_AtomIJNS4_4SM904GMMA31MMA_64x256x32_F32E4M3E5M2_SS_TNILNSO_7ScaleInE1ELSQ_1EEEEEENS4_6LayoutINS5_IJNSA_ILi2EEESB_SB_EEENS5_IJSB_NSA_ILi0EEESW_EEEEENS5_IJNS4_10UnderscoreESZ_SZ_EEEEENS4_13SM90_TMA_LOADENS4_14ComposedLayoutINS4_7SwizzleILi3ELi4ELi3EEENS4_18smem_ptr_flag_bitsILi8EEENST_INS5_IJNSA_ILi8EEESF_EEENS5_IJSF_SB_EEEEEEEvNS4_8identityES12_S1C_vS1D_EENS_8epilogue10collective6detail29Sm90TmaWarpSpecializedAdapterINS1G_15DefaultEpilogueISI_SJ_SJ_NS1F_6thread17LinearCombinationISI_Li1EffLNS1K_9ScaleType4KindE0ELNS_15FloatRoundStyleE2ESI_EENS1_15EpilogueDefaultEEEEEvvEEEEvNT_6ParamsE,@function
        .size           _ZN7cutlass13device_kernelINS_4gemm6kernel13GemmUniversalIN4cute5tupleIJiiiiEEENS1_10collective13CollectiveMmaINS1_37MainloopSm90TmaGmmaWarpSpecializedFP8ILi4ENS5_IJNS4_1CILi1EEESB_SB_EEENS1_35KernelTmaWarpSpecializedCooperativeEEENS5_IJNSA_ILi128EEENSA_ILi256EEESF_EEENS_12float_e4m3_tENS5_IJlSB_lEEENS_12float_e5m2_tESJ_NS4_8TiledMMAINS4_8MMA_AtomIJNS4_4SM904GMMA31MMA_64x256x32_F32E4M3E5M2_SS_TNILNSO_7ScaleInE1ELSQ_1EEEEEENS4_6LayoutINS5_IJNSA_ILi2EEESB_SB_EEENS5_IJSB_NSA_ILi0EEESW_EEEEENS5_IJNS4_10UnderscoreESZ_SZ_EEEEENS4_13SM90_TMA_LOADENS4_14ComposedLayoutINS4_7SwizzleILi3ELi4ELi3EEENS4_18smem_ptr_flag_bitsILi8EEENST_INS5_IJNSA_ILi8EEESF_EEENS5_IJSF_SB_EEEEEEEvNS4_8identityES12_S1C_vS1D_EENS_8epilogue10collective6detail29Sm90TmaWarpSpecializedAdapterINS1G_15DefaultEpilogueISI_SJ_SJ_NS1F_6thread17LinearCombinationISI_Li1EffLNS1K_9ScaleType4KindE0ELNS_15FloatRoundStyleE2ESI_EENS1_15EpilogueDefaultEEEEEvvEEEEvNT_6ParamsE,(.L_x_329 - _ZN7cutlass13device_kernelINS_4gemm6kernel13GemmUniversalIN4cute5tupleIJiiiiEEENS1_10collective13CollectiveMmaINS1_37MainloopSm90TmaGmmaWarpSpecializedFP8ILi4ENS5_IJNS4_1CILi1EEESB_SB_EEENS1_35KernelTmaWarpSpecializedCooperativeEEENS5_IJNSA_ILi128EEENSA_ILi256EEESF_EEENS_12float_e4m3_tENS5_IJlSB_lEEENS_12float_e5m2_tESJ_NS4_8TiledMMAINS4_8MMA_AtomIJNS4_4SM904GMMA31MMA_64x256x32_F32E4M3E5M2_SS_TNILNSO_7ScaleInE1ELSQ_1EEEEEENS4_6LayoutINS5_IJNSA_ILi2EEESB_SB_EEENS5_IJSB_NSA_ILi0EEESW_EEEEENS5_IJNS4_10UnderscoreESZ_SZ_EEEEENS4_13SM90_TMA_LOADENS4_14ComposedLayoutINS4_7SwizzleILi3ELi4ELi3EEENS4_18smem_ptr_flag_bitsILi8EEENST_INS5_IJNSA_ILi8EEESF_EEENS5_IJSF_SB_EEEEEEEvNS4_8identityES12_S1C_vS1D_EENS_8epilogue10collective6detail29Sm90TmaWarpSpecializedAdapterINS1G_15DefaultEpilogueISI_SJ_SJ_NS1F_6thread17LinearCombinationISI_Li1EffLNS1K_9ScaleType4KindE0ELNS_15FloatRoundStyleE2ESI_EENS1_15EpilogueDefaultEEEEEvvEEEEvNT_6ParamsE)
        .other          _ZN7cutlass13device_kernelINS_4gemm6kernel13GemmUniversalIN4cute5tupleIJiiiiEEENS1_10collective13CollectiveMmaINS1_37MainloopSm90TmaGmmaWarpSpecializedFP8ILi4ENS5_IJNS4_1CILi1EEESB_SB_EEENS1_35KernelTmaWarpSpecializedCooperativeEEENS5_IJNSA_ILi128EEENSA_ILi256EEESF_EEENS_12float_e4m3_tENS5_IJlSB_lEEENS_12float_e5m2_tESJ_NS4_8TiledMMAINS4_8MMA_AtomIJNS4_4SM904GMMA31MMA_64x256x32_F32E4M3E5M2_SS_TNILNSO_7ScaleInE1ELSQ_1EEEEEENS4_6LayoutINS5_IJNSA_ILi2EEESB_SB_EEENS5_IJSB_NSA_ILi0EEESW_EEEEENS5_IJNS4_10UnderscoreESZ_SZ_EEEEENS4_13SM90_TMA_LOADENS4_14ComposedLayoutINS4_7SwizzleILi3ELi4ELi3EEENS4_18smem_ptr_flag_bitsILi8EEENST_INS5_IJNSA_ILi8EEESF_EEENS5_IJSF_SB_EEEEEEEvNS4_8identityES12_S1C_vS1D_EENS_8epilogue10collective6detail29Sm90TmaWarpSpecializedAdapterINS1G_15DefaultEpilogueISI_SJ_SJ_NS1F_6thread17LinearCombinationISI_Li1EffLNS1K_9ScaleType4KindE0ELNS_15FloatRoundStyleE2ESI_EENS1_15EpilogueDefaultEEEEEvvEEEEvNT_6ParamsE,@"STO_CUDA_ENTRY STV_DEFAULT"
_ZN7cutlass13device_kernelINS_4gemm6kernel13GemmUniversalIN4cute5tupleIJiiiiEEENS1_10collective13CollectiveMmaINS1_37MainloopSm90TmaGmmaWarpSpecializedFP8ILi4ENS5_IJNS4_1CILi1EEESB_SB_EEENS1_35KernelTmaWarpSpecializedCooperativeEEENS5_IJNSA_ILi128EEENSA_ILi256EEESF_EEENS_12float_e4m3_tENS5_IJlSB_lEEENS_12float_e5m2_tESJ_NS4_8TiledMMAINS4_8MMA_AtomIJNS4_4SM904GMMA31MMA_64x256x32_F32E4M3E5M2_SS_TNILNSO_7ScaleInE1ELSQ_1EEEEEENS4_6LayoutINS5_IJNSA_ILi2EEESB_SB_EEENS5_IJSB_NSA_ILi0EEESW_EEEEENS5_IJNS4_10UnderscoreESZ_SZ_EEEEENS4_13SM90_TMA_LOADENS4_14ComposedLayoutINS4_7SwizzleILi3ELi4ELi3EEENS4_18smem_ptr_flag_bitsILi8EEENST_INS5_IJNSA_ILi8EEESF_EEENS5_IJSF_SB_EEEEEEEvNS4_8identityES12_S1C_vS1D_EENS_8epilogue10collective6detail29Sm90TmaWarpSpecializedAdapterINS1G_15DefaultEpilogueISI_SJ_SJ_NS1F_6thread17LinearCombinationISI_Li1EffLNS1K_9ScaleType4KindE0ELNS_15FloatRoundStyleE2ESI_EENS1_15EpilogueDefaultEEEEEvvEEEEvNT_6ParamsE:
[----:B------:R-:W0:Y:S02]  /*0000*/  LDC R1, c[0x0][0x28] ;  /* 0x00000a00ff017b82 */ /* 0x000e240000000800 */
[----:B0-----:R-:W-:Y:S01]  /*0010*/  VIADD R1, R1, 0xffffff10 ;  /* 0xffffff1001017836 */ /* 0x001fe20000000000 */
[----:B------:R-:W0:Y:S01]  /*0020*/  S2R R2, SR_TID.X ;  /* 0x0000000000027919 */ /* 0x000e220000002100 */
[----:B------:R-:W-:Y:S01]  /*0030*/  ELECT P0, URZ, PT ;  /* 0x00000000003f782f */ /* 0x000fe20003800000 */
[----:B------:R-:W-:Y:S01]  /*0040*/  BSSY B0, `(.L_x_0) ;  /* 0x0000015000007945 */ /* 0x000fe20003800000 */
[--C-:B0-----:R-:W-:Y:S02]  /*0050*/  SHF.R.U32.HI R0, RZ, 0x5, R2.reuse ;  /* 0x00000005ff007819 */ /* 0x101fe40000011602 */
[----:B------:R-:W-:-:S03]  /*0060*/  SHF.R.U32.HI R2, RZ, 0x7, R2 ;  /* 0x00000007ff027819 */ /* 0x000fc60000011602 */
[----:B------:R-:W0:Y:S04]  /*0070*/  SHFL.IDX PT, R3, R0, RZ, 0x1f ;  /* 0x00001fff00037589 */ /* 0x000e2800000e0000 */
[----:B------:R-:W1:Y:S01]  /*0080*/  SHFL.IDX PT, R2, R2, RZ, 0x1f ;  /* 0x00001fff02027589 */ /* 0x000e6200000e0000 */
[----:B0-----:R-:W-:Y:S02]  /*0090*/  R2UR UR4, R3 ;  /* 0x00000000030472ca */ /* 0x001fe400000e0000 */
[----:B-1----:R-:W-:-:S11]  /*00a0*/  R2UR UR6, R2 ;  /* 0x00000000020672ca */ /* 0x002fd600000e0000 */
[----:B------:R-:W-:Y:S02]  /*00b0*/  USHF.R.S32.HI UR5, URZ, 0x1f, UR4 ;  /* 0x0000001f3f057899 */ /* 0x000fe40008011404 */
[----:B------:R-:W-:Y:S02]  /*00c0*/  ISETP.NE.OR P0, PT, RZ, UR4, !P0 ;  /* 0x00000004ff007c0c */ /* 0x000fe4000c705670 */
[----:B------:R-:W-:-:S04]  /*00d0*/  ULEA.HI UR5, UR5, UR4, URZ, 0x2 ;  /* 0x0000000405057291 */ /* 0x000fc8000f8f103f */
[----:B------:R-:W-:-:S04]  /*00e0*/  ULOP3.LUT UR5, UR5, 0xfffffffc, URZ, 0xc0, !UPT ;  /* 0xfffffffc05057892 */ /* 0x000fc8000f8ec03f */
[----:B------:R-:W-:-:S03]  /*00f0*/  UIADD3 UR8, UR4, -UR5, URZ ;  /* 0x8000000504087290 */ /* 0x000fc6000fffe03f */
[----:B------:R-:W-:Y:S09]  /*0100*/  @P0 BRA `(.L_x_1) ;  /* 0x0000000000200947 */ /* 0x000ff20003800000 */
[----:B------:R-:W-:Y:S02]  /*0110*/  ULDC.64 UR4, c[0x0][0x198] ;  /* 0x0000660000047ab9 */ /* 0x000fe40000000a00 */
[----:B------:R-:W-:Y:S02]  /*0120*/  UIADD3 UR10, UP0, UR4, 0xf0, URZ ;  /* 0x000000f0040a7890 */ /* 0x000fe4000ff1e03f */
[----:B------:R-:W-:Y:S02]  /*0130*/  UIADD3 UR4, UP1, UR4, 0x1f0, URZ ;  /* 0x000001f004047890 */ /* 0x000fe4000ff3e03f */
[----:B------:R-:W-:Y:S02]  /*0140*/  UIADD3.X UR11, URZ, UR5, URZ, UP0, !UPT ;  /* 0x000000053f0b7290 */ /* 0x000fe400087fe43f */
[----:B------:R-:W-:-:S07]  /*0150*/  UIADD3.X UR5, URZ, UR5, URZ, UP1, !UPT ;  /* 0x000000053f057290 */ /* 0x000fce0008ffe43f */
[----:B------:R0:W-:Y:S02]  /*0160*/  UTMACCTL.PF [UR10] ;  /* 0x000000000a0079b9 */ /* 0x0001e40008040000 */
[----:B------:R0:W-:Y:S02]  /*0170*/  UTMACCTL.PF [UR4] ;  /* 0x00000000040079b9 */ /* 0x0001e40008040000 */
[----:B0-----:R-:W-:Y:S01]  /*0180*/  NOP ;  /* 0x0000000000007918 */ /* 0x001fe20000000000 */
.L_x_1:
[----:B------:R-:W-:Y:S05]  /*0190*/  BSYNC B0 ;  /* 0x0000000000007941 */ /* 0x000fea0003800000 */
.L_x_0:
[----:B------:R-:W0:Y:S01]  /*01a0*/  SHFL.IDX PT, R2, R0, RZ, 0x1f ;  /* 0x00001fff00027589 */ /* 0x000e2200000e0000 */
[----:B------:R-:W-:Y:S01]  /*01b0*/  UISETP.NE.AND UP0, UPT, UR8, 0x3, UPT ;  /* 0x000000030800788c */ /* 0x000fe2000bf05270 */
[----:B------:R-:W-:Y:S01]  /*01c0*/  ISETP.NE.AND P1, PT, RZ, UR6, PT ;  /* 0x00000006ff007c0c */ /* 0x000fe2000bf25270 */
[----:B------:R-:W-:Y:S02]  /*01d0*/  UIADD3 UR10, UR6, -0x1, URZ ;  /* 0xffffffff060a7890 */ /* 0x000fe4000fffe03f */
[----:B------:R-:W-:Y:S02]  /*01e0*/  UISETP.EQ.OR UP0, UPT, UR8, URZ, !UP0 ;  /* 0x0000003f0800728c */ /* 0x000fe4000c702670 */
[----:B------:R-:W-:Y:S02]  /*01f0*/  UISETP.GE.U32.AND UP1, UPT, UR10, 0x2, UPT ;  /* 0x000000020a00788c */ /* 0x000fe4000bf26070 */
[----:B------:R-:W-:-:S04]  /*0200*/  UISETP.EQ.AND UP0, UPT, UR6, URZ, UP0 ;  /* 0x0000003f0600728c */ /* 0x000fc80008702270 */
[----:B------:R-:W-:-:S04]  /*0210*/  USEL UR13, URZ, 0x1, !UP0 ;  /* 0x000000013f0d7887 */ /* 0x000fc8000c000000 */
[----:B------:R-:W-:Y:S01]  /*0220*/  USEL UR13, UR13, 0x2, UP1 ;  /* 0x000000020d0d7887 */ /* 0x000fe20008800000 */
[----:B0-----:R-:W-:-:S13]  /*0230*/  ISETP.NE.AND P0, PT, R2, RZ, PT ;  /* 0x000000ff0200720c */ /* 0x001fda0003f05270 */
[----:B------:R-:W-:Y:S05]  /*0240*/  @P0 BRA `(.L_x_2) ;  /* 0x0000000000580947 */ /* 0x000fea0003800000 */
[----:B------:R-:W0:Y:S01]  /*0250*/  S2UR UR9, SR_CgaCtaId ;  /* 0x00000000000979c3 */ /* 0x000e220000008800 */
[----:B------:R-:W-:Y:S01]  /*0260*/  UMOV UR4, 0x400 ;  /* 0x0000040000047882 */ /* 0x000fe20000000000 */
[----:B------:R-:W-:Y:S01]  /*0270*/  UMOV UR5, 0x1 ;  /* 0x0000000100057882 */ /* 0x000fe20000000000 */
[----:B------:R-:W-:Y:S01]  /*0280*/  UMOV UR6, 0x100 ;  /* 0x0000010000067882 */ /* 0x000fe20000000000 */
[----:B------:R-:W-:Y:S01]  /*0290*/  ELECT P0, URZ, PT ;  /* 0x00000000003f782f */ /* 0x000fe20003800000 */
[----:B------:R-:W-:-:S04]  /*02a0*/  UIADD3 UR6, -UR6, 0x100000, URZ ;  /* 0x0010000006067890 */ /* 0x000fc8000fffe13f */
[----:B------:R-:W-:Y:S02]  /*02b0*/  USHF.L.U32 UR7, UR6, 0xb, URZ ;  /* 0x0000000b06077899 */ /* 0x000fe4000800063f */
[----:B------:R-:W-:Y:S02]  /*02c0*/  USHF.L.U32 UR6, UR6, 0x1, URZ ;  /* 0x0000000106067899 */ /* 0x000fe4000800063f */
[----:B0-----:R-:W-:Y:S02]  /*02d0*/  ULEA UR9, UR9, UR4, 0x18 ;  /* 0x0000000409097291 */ /* 0x001fe4000f8ec03f */
[----:B------:R-:W-:-:S04]  /*02e0*/  UIADD3 UR4, -UR5, 0x100000, URZ ;  /* 0x0010000005047890 */ /* 0x000fc8000fffe13f */
[----:B------:R-:W-:Y:S02]  /*02f0*/  USHF.L.U32 UR5, UR4, 0xb, URZ ;  /* 0x0000000b04057899 */ /* 0x000fe4000800063f */
[----:B------:R-:W-:Y:S01]  /*0300*/  USHF.L.U32 UR4, UR4, 0x1, URZ ;  /* 0x0000000104047899 */ /* 0x000fe2000800063f */
[----:B------:R-:W0:Y:S11]  /*0310*/  FENCE.VIEW.ASYNC.S ;  /* 0x00000000000073c6 */ /* 0x000e360000000000 */
[----:B0-----:R0:W1:Y:S01]  /*0320*/  SYNCS.EXCH.64 URZ, [UR9], UR4 ;  /* 0x00000004093f75b2 */ /* 0x0010620008000100 */
[----:B------:R0:W2:Y:S01]  /*0330*/  SYNCS.EXCH.64 URZ, [UR9+0x20], UR6 ;  /* 0x00002006093f75b2 */ /* 0x0000a20008000100 */
[----:B------:R0:W3:Y:S01]  /*0340*/  SYNCS.EXCH.64 URZ, [UR9+0x8], UR4 ;  /* 0x00000804093f75b2 */ /* 0x0000e20008000100 */
[----:B------:R0:W4:Y:S01]  /*0350*/  SYNCS.EXCH.64 URZ, [UR9+0x28], UR6 ;  /* 0x00002806093f75b2 */ /* 0x0001220008000100 */
[----:B------:R0:W0:Y:S01]  /*0360*/  SYNCS.EXCH.64 URZ, [UR9+0x10], UR4 ;  /* 0x00001004093f75b2 */ /* 0x0000220008000100 */
[----:B------:R0:W0:Y:S01]  /*0370*/  SYNCS.EXCH.64 URZ, [UR9+0x30], UR6 ;  /* 0x00003006093f75b2 */ /* 0x0000220008000100 */
[----:B------:R0:W0:Y:S01]  /*0380*/  SYNCS.EXCH.64 URZ, [UR9+0x18], UR4 ;  /* 0x00001804093f75b2 */ /* 0x0000220008000100 */
[----:B------:R0:W0:Y:S01]  /*0390*/  SYNCS.EXCH.64 URZ, [UR9+0x38], UR6 ;  /* 0x00003806093f75b2 */ /* 0x0000220008000100 */
[----:B------:R-:W-:Y:S01]  /*03a0*/  NOP ;  /* 0x0000000000007918 */ /* 0x000fe20000000000 */
.L_x_2:
[----:B------:R-:W5:Y:S01]  /*03b0*/  SHFL.IDX PT, R0, R0, RZ, 0x1f ;  /* 0x00001fff00007589 */ /* 0x000f6200000e0000 */
[----:B------:R-:W1:Y:S01]  /*03c0*/  LDC R2, c[0x0][0x65c] ;  /* 0x00019700ff027b82 */ /* 0x000e620000000800 */
[----:B------:R-:W-:Y:S01]  /*03d0*/  ELECT P0, URZ, PT ;  /* 0x00000000003f782f */ /* 0x000fe20003800000 */
[----:B------:R-:W-:Y:S01]  /*03e0*/  IMAD.MOV.U32 R3, RZ, RZ, RZ ;  /* 0x000000ffff037224 */ /* 0x000fe200078e00ff */
[----:B0-----:R-:W-:Y:S01]  /*03f0*/  UMOV UR4, 0x20 ;  /* 0x0000002000047882 */ /* 0x001fe20000000000 */
[----:B------:R-:W-:Y:S01]  /*0400*/  NOP ;  /* 0x0000000000007918 */ /* 0x000fe20000000000 */
[----:B------:R-:W-:Y:S01]  /*0410*/  NOP ;  /* 0x0000000000007918 */ /* 0x000fe20000000000 */
[----:B-----5:R-:W-:Y:S02]  /*0420*/  ISETP.NE.OR P0, PT, R0, RZ, !P0 ;  /* 0x000000ff0000720c */ /* 0x020fe40004705670 */
[----:B-1----:R-:W-:Y:S01]  /*0430*/  ISETP.NE.AND P3, PT, R2, 0x1, PT ;  /* 0x000000010200780c */ /* 0x002fe20003f65270 */
[----:B------:R-:W0:Y:S01]  /*0440*/  S2R R0, SR_CTAID.Y ;  /* 0x0000000000007919 */ /* 0x000e220000002600 */
[----:B------:R-:W1:Y:S09]  /*0450*/  S2R R2, SR_CTAID.X ;  /* 0x0000000000027919 */ /* 0x000e720000002500 */
[----:B------:R-:W-:Y:S01]  /*0460*/  VOTEU.ALL UP0, P0 ;  /* 0x00000000003f7886 */ /* 0x000fe20000000000 */
[----:B------:R-:W-:Y:S01]  /*0470*/  VOTEU.ALL UP1, P0 ;  /* 0x00000000003f7886 */ /* 0x000fe20000020000 */
[----:B------:R-:W1:Y:S01]  /*0480*/  @P3 LDC R7, c[0x0][0x10] ;  /* 0x00000400ff073b82 */ /* 0x000e620000000800 */
[----:B------:R-:W-:-:S02]  /*0490*/  @P3 IMAD.MOV.U32 R5, RZ, RZ, RZ ;  /* 0x000000ffff053224 */ /* 0x000fc400078e00ff */
[----:B------:R-:W-:Y:S01]  /*04a0*/  @P3 IMAD.MOV.U32 R11, RZ, RZ, RZ ;  /* 0x000000ffff0b3224 */ /* 0x000fe200078e00ff */
[----:B------:R-:W-:Y:S01]  /*04b0*/  @!UP0 UMOV UR6, 0x400 ;  /* 0x0000040000068882 */ /* 0x000fe20000000000 */
[----:B------:R-:W-:-:S04]  /*04c0*/  @!UP0 UIADD3 UR4, -UR4, 0x100000, URZ ;  /* 0x0010000004048890 */ /* 0x000fc8000fffe13f */
[----:B------:R-:W-:Y:S02]  /*04d0*/  @!UP0 USHF.L.U32 UR5, UR4, 0xb, URZ ;  /* 0x0000000b04058899 */ /* 0x000fe4000800063f */
[----:B------:R-:W-:Y:S01]  /*04e0*/  @!UP0 USHF.L.U32 UR4, UR4, 0x1, URZ ;  /* 0x0000000104048899 */ /* 0x000fe2000800063f */
[----:B------:R-:W5:Y:S08]  /*04f0*/  @!P3 LDC R9, c[0x0][0xc] ;  /* 0x00000300ff09bb82 */ /* 0x000f700000000800 */
[----:B------:R-:W2:Y:S01]  /*0500*/  @!UP0 S2UR UR7, SR_CgaCtaId ;  /* 0x00000000000789c3 */ /* 0x000ea20000008800 */
[----:B0-----:R-:W-:-:S04]  /*0510*/  @P3 IMAD.MOV.U32 R4, RZ, RZ, R0 ;  /* 0x000000ffff043224 */ /* 0x001fc800078e0000 */
[----:B-1----:R-:W-:-:S04]  /*0520*/  @P3 IMAD.WIDE.U32 R6, R2, R7, R4 ;  /* 0x0000000702063225 */ /* 0x002fc800078e0004 */
[----:B------:R-:W-:Y:S02]  /*0530*/  @P3 IMAD.MOV.U32 R16, RZ, RZ, R6 ;  /* 0x000000ffff103224 */ /* 0x000fe400078e0006 */
[----:B------:R-:W-:Y:S02]  /*0540*/  @P3 IMAD.IADD R17, R7, 0x1, R11 ;  /* 0x0000000107113824 */ /* 0x000fe400078e020b */
[----:B-----5:R-:W-:-:S04]  /*0550*/  @!P3 IMAD.WIDE.U32 R4, R9, R0, R2 ;  /* 0x000000000904b225 */ /* 0x020fc800078e0002 */
[----:B------:R-:W-:Y:S02]  /*0560*/  @!P3 IMAD.MOV.U32 R16, RZ, RZ, R4 ;  /* 0x000000ffff10b224 */ /* 0x000fe400078e0004 */
[----:B------:R-:W-:Y:S01]  /*0570*/  @!P3 IMAD.MOV.U32 R17, RZ, RZ, R5 ;  /* 0x000000ffff11b224 */ /* 0x000fe200078e0005 */
[----:B--2---:R-:W-:Y:S02]  /*0580*/  @!UP0 ULEA UR6, UR7, UR6, 0x18 ;  /* 0x0000000607068291 */ /* 0x004fe4000f8ec03f */
[----:B------:R0:W-:Y:S01]  /*0590*/  STL [R1+0x74], R16 ;  /* 0x0000741001007387 */ /* 0x0001e20000100800 */
[----:B------:R-:W-:-:S03]  /*05a0*/  VOTEU.ALL UP0, P0 ;  /* 0x00000000003f7886 */ /* 0x000fc60000000000 */
[----:B------:R0:W-:Y:S04]  /*05b0*/  STL [R1+0x70], R17 ;  /* 0x0000701101007387 */ /* 0x0001e80000100800 */
[----:B------:R-:W1:Y:S02]  /*05c0*/  FENCE.VIEW.ASYNC.S ;  /* 0x00000000000073c6 */ /* 0x000e640000000000 */
[----:B-1----:R0:W3:Y:S01]  /*05d0*/  @!UP0 SYNCS.EXCH.64 URZ, [UR6+0x50], UR4 ;  /* 0x00005004063f85b2 */ /* 0x0020e20008000100 */
[----:B------:R0:W3:Y:S01]  /*05e0*/  @!UP1 SYNCS.EXCH.64 URZ, [UR6+0x58], UR4 ;  /* 0x00005804063f95b2 */ /* 0x0000e20008000100 */
[----:B------:R-:W-:Y:S01]  /*05f0*/  NOP ;  /* 0x0000000000007918 */ /* 0x000fe20000000000 */
[----:B---34-:R-:W-:Y:S06]  /*0600*/  BAR.SYNC.DEFER_BLOCKING 0x0 ;  /* 0x0000000000007b1d */ /* 0x018fec0000010000 */
[----:B0-----:R-:W-:Y:S05]  /*0610*/  @!P1 BRA `(.L_x_3) ;  /* 0x000000e000d49947 */ /* 0x001fea0003800000 */
[----:B------:R-:W-:-:S06]  /*0620*/  UISETP.GT.U32.AND UP0, UPT, UR10, 0x1, UPT ;  /* 0x000000010a00788c */ /* 0x000fcc000bf04070 */
[----:B------:R-:W-:-:S13]  /*0630*/  PLOP3.LUT P0, PT, PT, PT, UP0, 0x80, 0x0 ;  /* 0x000000000000781c */ /* 0x000fda0003f0f008 */
[----:B------:R-:W-:Y:S05]  /*0640*/  @P0 EXIT ;  /* 0x000000000000094d */ /* 0x000fea0003800000 */
[----:B------:R-:W-:Y:S01]  /*0650*/  IMAD.MOV.U32 R6, RZ, RZ, -0x1 ;  /* 0xffffffffff067424 */ /* 0x000fe200078e00ff */
[----:B------:R-:W-:Y:S01]  /*0660*/  ULDC.64 UR4, c[0x0][0x650] ;  /* 0x0001940000047ab9 */ /* 0x000fe20000000a00 */
[----:B------:R-:W-:Y:S01]  /*0670*/  IMAD.MOV.U32 R5, RZ, RZ, -0x1 ;  /* 0xffffffffff057424 */ /* 0x000fe200078e00ff */
[----:B------:R-:W-:Y:S01]  /*0680*/  ISETP.GE.U32.AND P0, PT, R16, UR4, PT ;  /* 0x0000000410007c0c */ /* 0x000fe2000bf06070 */
[----:B------:R-:W-:Y:S01]  /*0690*/  UMOV UR24, 0xffffffff ;  /* 0xffffffff00187882 */ /* 0x000fe20000000000 */
[----:B------:R0:W-:Y:S01]  /*06a0*/  STL [R1+0x7c], R6 ;  /* 0x00007c0601007387 */ /* 0x0001e20000100800 */
[----:B------:R-:W-:Y:S02]  /*06b0*/  PRMT R4, RZ, 0x7610, R4 ;  /* 0x00007610ff047816 */ /* 0x000fe40000000004 */
[----:B------:R-:W-:Y:S01]  /*06c0*/  ISETP.GE.U32.AND.EX P0, PT, R17, UR5, PT, P0 ;  /* 0x0000000511007c0c */ /* 0x000fe2000bf06100 */
[----:B------:R0:W-:-:S12]  /*06d0*/  STL [R1+0x78], R5 ;  /* 0x0000780501007387 */ /* 0x0001d80000100800 */
[----:B0-----:R-:W-:Y:S05]  /*06e0*/  @P0 BRA `(.L_x_4) ;  /* 0x0000000400680947 */ /* 0x001fea0003800000 */
[----:B------:R-:W0:Y:S01]  /*06f0*/  LDC.64 R12, c[0x0][0x628] ;  /* 0x00018a00ff0c7b82 */ /* 0x000e220000000a00 */
[----:B------:R-:W-:Y:S02]  /*0700*/  IMAD.MOV.U32 R4, RZ, RZ, R16 ;  /* 0x000000ffff047224 */ /* 0x000fe400078e0010 */
[----:B------:R-:W-:-:S05]  /*0710*/  IMAD.MOV.U32 R5, RZ, RZ, R17 ;  /* 0x000000ffff057224 */ /* 0x000fca00078e0011 */
[----:B------:R-:W1:Y:S08]  /*0720*/  LDC R10, c[0x0][0x630] ;  /* 0x00018c00ff0a7b82 */ /* 0x000e700000000800 */
[----:B------:R-:W2:Y:S01]  /*0730*/  LDC.64 R14, c[0x0][0x620] ;  /* 0x00018800ff0e7b82 */ /* 0x000ea20000000a00 */
[----:B0-----:R-:W-:-:S04]  /*0740*/  ISETP.NE.U32.AND P0, PT, R12, RZ, PT ;  /* 0x000000ff0c00720c */ /* 0x001fc80003f05070 */
[----:B------:R-:W-:-:S13]  /*0750*/  ISETP.NE.AND.EX P0, PT, R13, RZ, PT, P0 ;  /* 0x000000ff0d00720c */ /* 0x000fda0003f05300 */
[----:B-12---:R-:W-:Y:S05]  /*0760*/  @!P0 BRA `(.L_x_5) ;  /* 0x0000000000288947 */ /* 0x006fea0003800000 */
[----:B------:R-:W0:Y:S02]  /*0770*/  LDC R9, c[0x0][0x634] ;  /* 0x00018d00ff097b82 */ /* 0x000e240000000800 */
[----:B0-----:R-:W-:-:S05]  /*0780*/  IADD3 R9, P0, R16, R9, RZ ;  /* 0x0000000910097210 */ /* 0x001fca0007f1e0ff */
[----:B------:R-:W-:-:S04]  /*0790*/  IMAD.X R11, RZ, RZ, R17, P0 ;  /* 0x000000ffff0b7224 */ /* 0x000fc800000e0611 */
[----:B------:R-:W-:-:S04]  /*07a0*/  IMAD.WIDE.U32 R4, R11, R12, RZ ;  /* 0x0000000c0b047225 */ /* 0x000fc800078e00ff */
[----:B------:R-:W-:-:S04]  /*07b0*/  IMAD.WIDE.U32 R6, P0, R9, R13, R4 ;  /* 0x0000000d09067225 */ /* 0x000fc80007800004 */
[----:B------:R-:W-:-:S04]  /*07c0*/  IMAD.WIDE.U32 R4, R9, R12, RZ ;  /* 0x0000000c09047225 */ /* 0x000fc800078e00ff */
[----:B------:R-:W-:Y:S01]  /*07d0*/  IMAD.X R9, RZ, RZ, RZ, P0 ;  /* 0x000000ffff097224 */ /* 0x000fe200000e06ff */
[----:B------:R-:W-:Y:S01]  /*07e0*/  IADD3 RZ, P0, R5, R6, RZ ;  /* 0x0000000605ff7210 */ /* 0x000fe20007f1e0ff */
[----:B------:R-:W-:-:S04]  /*07f0*/  IMAD.MOV.U32 R8, RZ, RZ, R7 ;  /* 0x000000ffff087224 */ /* 0x000fc800078e0007 */
[----:B------:R-:W-:-:S08]  /*0800*/  IMAD.WIDE.U32.X R4, R11, R13, R8, P0 ;  /* 0x0000000d0b047225 */ /* 0x000fd000000e0408 */
.L_x_5:
[-CC-:B------:R-:W-:Y:S01]  /*0810*/  SHF.R.U64 R24, R4, R10.reuse, R5.reuse ;  /* 0x0000000a04187219 */ /* 0x180fe20000001205 */
[----:B------:R-:W0:Y:S01]  /*0820*/  LDC R8, c[0x0][0x618] ;  /* 0x00018600ff087b82 */ /* 0x000e220000000800 */
[----:B------:R-:W-:Y:S01]  /*0830*/  SHF.R.U32.HI R4, RZ, R10, R5 ;  /* 0x0000000aff047219 */ /* 0x000fe20000011605 */
[----:B------:R-:W-:Y:S01]  /*0840*/  ULDC UR4, c[0x0][0x150] ;  /* 0x0000540000047ab9 */ /* 0x000fe20000000800 */
[----:B------:R-:W-:Y:S01]  /*0850*/  IADD3 R9, P0, RZ, -R24, RZ ;  /* 0x80000018ff097210 */ /* 0x000fe20007f1e0ff */
[----:B------:R-:W-:Y:S01]  /*0860*/  IMAD.MOV.U32 R5, RZ, RZ, R17 ;  /* 0x000000ffff057224 */ /* 0x000fe200078e0011 */
[----:B------:R-:W-:-:S03]  /*0870*/  I2FP.F32.U32 R3, R2 ;  /* 0x0000000200037245 */ /* 0x000fc60000201000 */
[----:B------:R-:W1:Y:S01]  /*0880*/  LDC.64 R18, c[0x0][0x640] ;  /* 0x00019000ff127b82 */ /* 0x000e620000000a00 */
[----:B------:R-:W-:Y:S02]  /*0890*/  IMAD.X R11, RZ, RZ, ~R4, P0 ;  /* 0x000000ffff0b7224 */ /* 0x000fe400000e0e04 */
[----:B------:R-:W-:Y:S01]  /*08a0*/  FMUL R3, R3, UR4 ;  /* 0x0000000403037c20 */ /* 0x000fe20008400000 */
[----:B------:R-:W-:Y:S01]  /*08b0*/  IMAD.MOV.U32 R4, RZ, RZ, R16 ;  /* 0x000000ffff047224 */ /* 0x000fe200078e0010 */
[----:B------:R-:W-:Y:S01]  /*08c0*/  ULDC UR4, c[0x0][0x154] ;  /* 0x0000550000047ab9 */ /* 0x000fe20000000800 */
[-C--:B------:R-:W-:Y:S02]  /*08d0*/  IMAD R6, R11, R14.reuse, RZ ;  /* 0x0000000e0b067224 */ /* 0x080fe400078e02ff */
[C---:B------:R-:W-:Y:S01]  /*08e0*/  IMAD.WIDE.U32 R4, R9.reuse, R14, R4 ;  /* 0x0000000e09047225 */ /* 0x040fe200078e0004 */
[----:B------:R-:W2:Y:S01]  /*08f0*/  LDC R10, c[0x0][0x608] ;  /* 0x00018200ff0a7b82 */ /* 0x000ea20000000800 */
[----:B------:R-:W3:Y:S02]  /*0900*/  F2I.U32.TRUNC.NTZ R3, R3 ;  /* 0x0000000300037305 */ /* 0x000ee4000020f000 */
[----:B------:R-:W-:-:S04]  /*0910*/  IMAD R9, R9, R15, R6 ;  /* 0x0000000f09097224 */ /* 0x000fc800078e0206 */
[----:B------:R-:W-:Y:S01]  /*0920*/  IMAD.IADD R5, R5, 0x1, R9 ;  /* 0x0000000105057824 */ /* 0x000fe200078e0209 */
[----:B------:R-:W4:Y:S01]  /*0930*/  LDC R7, c[0x0][0x144] ;  /* 0x00005100ff077b82 */ /* 0x000f220000000800 */
[----:B------:R-:W-:-:S03]  /*0940*/  IMAD.MOV.U32 R9, RZ, RZ, 0x1 ;  /* 0x00000001ff097424 */ /* 0x000fc600078e00ff */
[----:B0-----:R-:W-:Y:S02]  /*0950*/  SHF.R.U64 R12, R4, R8, R5 ;  /* 0x00000008040c7219 */ /* 0x001fe40000001205 */
[----:B------:R-:W-:Y:S02]  /*0960*/  I2FP.F32.U32 R4, R0 ;  /* 0x0000000000047245 */ /* 0x000fe40000201000 */
[----:B------:R-:W0:Y:S01]  /*0970*/  LDC R14, c[0x0][0x658] ;  /* 0x00019600ff0e7b82 */ /* 0x000e220000000800 */
[----:B-1----:R-:W-:Y:S01]  /*0980*/  ISETP.NE.U32.AND P0, PT, R18, RZ, PT ;  /* 0x000000ff1200720c */ /* 0x002fe20003f05070 */
[----:B---3--:R-:W-:Y:S02]  /*0990*/  IMAD.MOV R6, RZ, RZ, -R3 ;  /* 0x000000ffff067224 */ /* 0x008fe400078e0a03 */
[----:B------:R-:W-:Y:S01]  /*09a0*/  FMUL R4, R4, UR4 ;  /* 0x0000000404047c20 */ /* 0x000fe20008400000 */
[----:B------:R-:W-:Y:S01]  /*09b0*/  SHF.R.U32.HI R3, RZ, R8, R5 ;  /* 0x00000008ff037219 */ /* 0x000fe20000011605 */
[----:B------:R-:W-:Y:S01]  /*09c0*/  IMAD.MOV.U32 R5, RZ, RZ, -0x1 ;  /* 0xffffffffff057424 */ /* 0x000fe200078e00ff */
[----:B------:R-:W-:Y:S01]  /*09d0*/  ISETP.NE.AND.EX P0, PT, R19, RZ, PT, P0 ;  /* 0x000000ff1300720c */ /* 0x000fe20003f05300 */
[----:B------:R1:W3:Y:S01]  /*09e0*/  F2I.U32.TRUNC.NTZ R11, R4 ;  /* 0x00000004000b7305 */ /* 0x0002e2000020f000 */
[----:B------:R-:W1:Y:S01]  /*09f0*/  LDC R13, c[0x0][0x148] ;  /* 0x00005200ff0d7b82 */ /* 0x000e620000000800 */
[----:B--2---:R-:W-:-:S02]  /*0a00*/  SHF.R.U64 R23, R12, R10, R3 ;  /* 0x0000000a0c177219 */ /* 0x004fc40000001203 */
[----:B------:R-:W-:-:S05]  /*0a10*/  SHF.R.U32.HI R3, RZ, R10, R3 ;  /* 0x0000000aff037219 */ /* 0x000fca0000011603 */
[----:B------:R-:W2:Y:S01]  /*0a20*/  LDC R17, c[0x0][0x600] ;  /* 0x00018000ff117b82 */ /* 0x000ea20000000800 */
[----:B----4-:R-:W-:-:S07]  /*0a30*/  IMAD R8, R7, R6, R2 ;  /* 0x0000000607087224 */ /* 0x010fce00078e0202 */
[----:B------:R-:W4:Y:S01]  /*0a40*/  LDC R16, c[0x0][0x648] ;  /* 0x00019200ff107b82 */ /* 0x000f220000000800 */
[-C--:B0-----:R-:W-:Y:S02]  /*0a50*/  SHF.L.U32 R2, R5, R14.reuse, RZ ;  /* 0x0000000e05027219 */ /* 0x081fe400000006ff */
[--C-:B------:R-:W-:Y:S02]  /*0a60*/  SHF.R.U64 R22, R23, R14, R3.reuse ;  /* 0x0000000e17167219 */ /* 0x100fe40000001203 */
[----:B------:R-:W-:Y:S02]  /*0a70*/  LOP3.LUT R10, RZ, R2, RZ, 0x33, !PT ;  /* 0x00000002ff0a7212 */ /* 0x000fe400078e33ff */
[-C--:B------:R-:W-:Y:S01]  /*0a80*/  SHF.R.U32.HI R3, RZ, R14.reuse, R3 ;  /* 0x0000000eff037219 */ /* 0x080fe20000011603 */
[----:B------:R-:W0:Y:S01]  /*0a90*/  LDC R21, c[0x0][0x638] ;  /* 0x00018e00ff157b82 */ /* 0x000e220000000800 */
[----:B------:R-:W-:Y:S01]  /*0aa0*/  SHF.L.U32 R9, R9, R14, RZ ;  /* 0x0000000e09097219 */ /* 0x000fe200000006ff */
[----:B------:R-:W-:-:S06]  /*0ab0*/  IMAD.MOV.U32 R2, RZ, RZ, R22 ;  /* 0x000000ffff027224 */ /* 0x000fcc00078e0016 */
[----:B------:R-:W0:Y:S01]  /*0ac0*/  LDC R20, c[0x0][0x610] ;  /* 0x00018400ff147b82 */ /* 0x000e220000000800 */
[----:B-1-3--:R-:W-:Y:S05]  /*0ad0*/  @!P0 BRA `(.L_x_6) ;  /* 0x0000000000288947 */ /* 0x00afea0003800000 */
[----:B------:R-:W1:Y:S02]  /*0ae0*/  LDC R7, c[0x0][0x64c] ;  /* 0x00019300ff077b82 */ /* 0x000e640000000800 */
[----:B-1----:R-:W-:-:S05]  /*0af0*/  IADD3 R7, P0, R22, R7, RZ ;  /* 0x0000000716077210 */ /* 0x002fca0007f1e0ff */
        /* <DEDUP_REMOVED lines=8> */
.L_x_6:
[----:B----4-:R-:W-:Y:S01]  /*0b80*/  SHF.R.U64 R2, R2, R16, R3 ;  /* 0x0000001002027219 */ /* 0x010fe20000001203 */
[----:B--2---:R-:W-:Y:S01]  /*0b90*/  VIADD R3, R17, 0xffffffff ;  /* 0xffffffff11037836 */ /* 0x004fe20000000000 */
[----:B------:R-:W-:Y:S01]  /*0ba0*/  LOP3.LUT R10, R23, R10, RZ, 0xc0, !PT ;  /* 0x0000000a170a7212 */ /* 0x000fe200078ec0ff */
[----:B------:R-:W-:Y:S01]  /*0bb0*/  IMAD.MOV R11, RZ, RZ, -R11 ;  /* 0x000000ffff0b7224 */ /* 0x000fe200078e0a0b */
[----:B------:R-:W-:Y:S01]  /*0bc0*/  R2UR UR24, R24 ;  /* 0x00000000181872ca */ /* 0x000fe200000e0000 */
[----:B------:R-:W-:Y:S01]  /*0bd0*/  IMAD.MOV R4, RZ, RZ, -R2 ;  /* 0x000000ffff047224 */ /* 0x000fe200078e0a02 */
[----:B------:R-:W-:Y:S01]  /*0be0*/  LOP3.LUT R3, R12, R3, RZ, 0xc0, !PT ;  /* 0x000000030c037212 */ /* 0x000fe200078ec0ff */
[----:B------:R-:W-:Y:S02]  /*0bf0*/  @P3 IMAD R8, R13, R11, R0 ;  /* 0x0000000b0d083224 */ /* 0x000fe400078e0200 */
[----:B------:R-:W-:Y:S02]  /*0c00*/  IMAD R9, R9, R2, R10 ;  /* 0x0000000209097224 */ /* 0x000fe400078e020a */
[----:B0-----:R-:W-:-:S02]  /*0c10*/  IMAD R0, R4, R21, R22 ;  /* 0x0000001504007224 */ /* 0x001fc400078e0216 */
[----:B------:R-:W-:Y:S02]  /*0c20*/  IMAD R8, R9, R20, R8 ;  /* 0x0000001409087224 */ /* 0x000fe400078e0208 */
[----:B------:R-:W-:Y:S02]  /*0c30*/  IMAD R3, R0, R17, R3 ;  /* 0x0000001100037224 */ /* 0x000fe400078e0203 */
[----:B------:R-:W-:-:S03]  /*0c40*/  IMAD.MOV.U32 R4, RZ, RZ, 0x1 ;  /* 0x00000001ff047424 */ /* 0x000fc600078e00ff */
[----:B------:R-:W-:Y:S02]  /*0c50*/  SEL R2, R3, R8, !P3 ;  /* 0x0000000803027207 */ /* 0x000fe40005800000 */
[----:B------:R-:W-:-:S03]  /*0c60*/  SEL R0, R8, R3, !P3 ;  /* 0x0000000308007207 */ /* 0x000fc60005800000 */
[----:B------:R0:W-:Y:S04]  /*0c70*/  STL [R1+0x78], R2 ;  /* 0x0000780201007387 */ /* 0x0001e80000100800 */
[----:B------:R0:W-:Y:S02]  /*0c80*/  STL [R1+0x7c], R0 ;  /* 0x00007c0001007387 */ /* 0x0001e40000100800 */
.L_x_4:
[----:B------:R-:W-:-:S08]  /*0c90*/  NOP ;  /* 0x0000000000007918 */ /* 0x000fd00000000000 */
[----:B------:R-:W1:Y:S02]  /*0ca0*/  USETMAXREG.TRY_ALLOC.CTAPOOL UP0, 0xe8 ;  /* 0x000000e8000079c8 */ /* 0x000e640008000600 */
[----:B-1----:R-:W-:-:S13]  /*0cb0*/  PLOP3.LUT P0, PT, PT, PT, UP0, 0x80, 0x0 ;  /* 0x000000000000781c */ /* 0x002fda0003f0f008 */
[----:B------:R-:W-:Y:S05]  /*0cc0*/  @!P0 BRA `(.L_x_4) ;  /* 0xfffffffc00f08947 */ /* 0x000fea000383ffff */
[----:B------:R-:W-:Y:S01]  /*0cd0*/  ULDC.64 UR4, c[0x0][0x598] ;  /* 0x0001660000047ab9 */ /* 0x000fe20000000a00 */
[----:B------:R-:W-:Y:S01]  /*0ce0*/  ULDC.64 UR20, c[0x0][0x208] ;  /* 0x0000820000147ab9 */ /* 0x000fe20000000a00 */
[----:B------:R-:W-:-:S04]  /*0cf0*/  ISETP.NE.U32.AND P0, PT, RZ, UR4, PT ;  /* 0x00000004ff007c0c */ /* 0x000fc8000bf05070 */
[----:B------:R-:W-:-:S13]  /*0d00*/  ISETP.NE.AND.EX P0, PT, RZ, UR5, PT, P0 ;  /* 0x00000005ff007c0c */ /* 0x000fda000bf05300 */
[----:B------:R-:W-:Y:S05]  /*0d10*/  @!P0 BRA `(.L_x_7) ;  /* 0x0000000000208947 */ /* 0x000fea0003800000 */
[----:B0-----:R-:W0:Y:S02]  /*0d20*/  LDC.64 R2, c[0x0][0x598] ;  /* 0x00016600ff027b82 */ /* 0x001e240000000a00 */
[----:B0-----:R-:W2:Y:S02]  /*0d30*/  LDG.E.64 R2, desc[UR20][R2.64] ;  /* 0x0000001402027981 */ /* 0x001ea4000c1e1b00 */
[----:B--2---:R-:W-:-:S04]  /*0d40*/  ISETP.NE.U32.AND P0, PT, R2, RZ, PT ;  /* 0x000000ff0200720c */ /* 0x004fc80003f05070 */
[----:B------:R-:W-:-:S13]  /*0d50*/  ISETP.NE.AND.EX P0, PT, R3, RZ, PT, P0 ;  /* 0x000000ff0300720c */ /* 0x000fda0003f05300 */
[----:B------:R-:W-:Y:S05]  /*0d60*/  @!P0 BRA `(.L_x_7) ;  /* 0x00000000000c8947 */ /* 0x000fea0003800000 */
[----:B------:R-:W2:Y:S02]  /*0d70*/  LD.E R2, desc[UR20][R2.64] ;  /* 0x0000001402027980 */ /* 0x000ea4000c101900 */
[----:B--2---:R-:W-:Y:S01]  /*0d80*/  R2UR UR22, R2 ;  /* 0x00000000021672ca */ /* 0x004fe200000e0000 */
[----:B------:R-:W-:-:S14]  /*0d90*/  BRA `(.L_x_8) ;  /* 0x0000000000247947 */ /* 0x000fdc0003800000 */
.L_x_7:
[----:B------:R-:W-:Y:S02]  /*0da0*/  ULDC.64 UR4, c[0x0][0x588] ;  /* 0x0001620000047ab9 */ /* 0x000fe40000000a00 */
[----:B------:R-:W-:-:S04]  /*0db0*/  ISETP.NE.U32.AND P0, PT, RZ, UR4, PT ;  /* 0x00000004ff007c0c */ /* 0x000fc8000bf05070 */
[----:B------:R-:W-:-:S13]  /*0dc0*/  ISETP.NE.AND.EX P0, PT, RZ, UR5, PT, P0 ;  /* 0x00000005ff007c0c */ /* 0x000fda000bf05300 */
[----:B------:R-:W-:Y:S05]  /*0dd0*/  @!P0 BRA `(.L_x_9) ;  /* 0x0000000000108947 */ /* 0x000fea0003800000 */
[----:B0-----:R-:W0:Y:S02]  /*0de0*/  LDC.64 R2, c[0x0][0x588] ;  /* 0x00016200ff027b82 */ /* 0x001e240000000a00 */
[----:B0-----:R-:W2:Y:S02]  /*0df0*/  LDG.E R2, desc[UR20][R2.64] ;  /* 0x0000001402027981 */ /* 0x001ea4000c1e1900 */
[----:B--2---:R-:W-:Y:S01]  /*0e00*/  R2UR UR22, R2 ;  /* 0x00000000021672ca */ /* 0x004fe200000e0000 */
[----:B------:R-:W-:-:S14]  /*0e10*/  BRA `(.L_x_8) ;  /* 0x0000000000047947 */ /* 0x000fdc0003800000 */
.L_x_9:
[----:B------:R-:W-:-:S05]  /*0e20*/  ULDC UR22, c[0x0][0x580] ;  /* 0x0001600000167ab9 */ /* 0x000fca0000000800 */
.L_x_8:
[----:B------:R-:W-:Y:S02]  /*0e30*/  ULDC.64 UR4, c[0x0][0x5a0] ;  /* 0x0001680000047ab9 */ /* 0x000fe40000000a00 */
        /* <DEDUP_REMOVED lines=11> */
.L_x_10:
        /* <DEDUP_REMOVED lines=8> */
.L_x_12:
[----:B------:R-:W-:-:S05]  /*0f70*/  ULDC UR23, c[0x0][0x584] ;  /* 0x0001610000177ab9 */ /* 0x000fca0000000800 */
.L_x_11:
[----:B------:R-:W-:-:S13]  /*0f80*/  LOP3.LUT P0, RZ, R4, 0xff, RZ, 0xc0, !PT ;  /* 0x000000ff04ff7812 */ /* 0x000fda000780c0ff */
[----:B------:R-:W-:Y:S05]  /*0f90*/  @!P0 EXIT ;  /* 0x000000000000894d */ /* 0x000fea0003800000 */
[----:B------:R-:W-:Y:S01]  /*0fa0*/  ULDC UR4, c[0x0][0x28c] ;  /* 0x0000a30000047ab9 */ /* 0x000fe20000000800 */
[----:B------:R-:W-:Y:S02]  /*0fb0*/  ULOP3.LUT UR25, UR13, 0x1, URZ, 0xfc, !UPT ;  /* 0x000000010d197892 */ /* 0x000fe4000f8efc3f */
[----:B------:R-:W-:-:S04]  /*0fc0*/  UIADD3 UR4, UR4, 0x7f, URZ ;  /* 0x0000007f04047890 */ /* 0x000fc8000fffe03f */
[----:B------:R-:W-:-:S04]  /*0fd0*/  USHF.R.S32.HI UR5, URZ, 0x1f, UR4 ;  /* 0x0000001f3f057899 */ /* 0x000fc80008011404 */
[----:B------:R-:W-:-:S03]  /*0fe0*/  ULEA.HI UR5, UR5, UR4, URZ, 0x7 ;  /* 0x0000000405057291 */ /* 0x000fc6000f8f383f */
[----:B------:R-:W-:Y:S01]  /*0ff0*/  UMOV UR4, URZ ;  /* 0x0000003f00047c82 */ /* 0x000fe20008000000 */
[----:B------:R-:W-:-:S03]  /*1000*/  USHF.R.S32.HI UR12, URZ, 0x7, UR5 ;  /* 0x000000073f0c7899 */ /* 0x000fc60008011405 */
[----:B------:R-:W-:-:S09]  /*1010*/  UMOV UR5, URZ ;  /* 0x0000003f00057c82 */ /* 0x000fd20008000000 */
.L_x_293:
[----:B0-----:R-:W0:Y:S01]  /*1020*/  S2R R0, SR_TID.X ;  /* 0x0000000000007919 */ /* 0x001e220000002100 */
[----:B-1----:R-:W1:Y:S01]  /*1030*/  S2UR UR11, SR_CgaCtaId ;  /* 0x00000000000b79c3 */ /* 0x002e620000008800 */
[----:B------:R-:W-:Y:S01]  /*1040*/  UMOV UR14, 0x400 ;  /* 0x00000400000e7882 */ /* 0x000fe20000000000 */
[----:B------:R-:W-:Y:S01]  /*1050*/  UMOV UR6, URZ ;  /* 0x0000003f00067c82 */ /* 0x000fe20008000000 */
[----:B------:R-:W-:Y:S01]  /*1060*/  STL [R1+0x6c], RZ ;  /* 0x00006cff01007387 */ /* 0x000fe20000100800 */
[----:B------:R-:W-:Y:S01]  /*1070*/  UMOV UR7, URZ ;  /* 0x0000003f00077c82 */ /* 0x000fe20008000000 */
[----:B------:R-:W-:Y:S01]  /*1080*/  UMOV UR8, URZ ;  /* 0x0000003f00087c82 */ /* 0x000fe20008000000 */
[----:B------:R-:W-:Y:S01]  /*1090*/  UMOV UR16, UR5 ;  /* 0x0000000500107c82 */ /* 0x000fe20008000000 */
[----:B------:R-:W-:Y:S01]  /*10a0*/  STL [R1+0x68], RZ ;  /* 0x000068ff01007387 */ /* 0x000fe20000100800 */
[----:B--2---:R-:W2:Y:S01]  /*10b0*/  LDC R2, c[0x0][0x28c] ;  /* 0x0000a300ff027b82 */ /* 0x004ea20000000800 */
[----:B------:R-:W-:Y:S01]  /*10c0*/  UMOV UR17, UR4 ;  /* 0x0000000400117c82 */ /* 0x000fe20008000000 */
[----:B------:R-:W-:Y:S01]  /*10d0*/  CS2R R4, SRZ ;  /* 0x0000000000047805 */ /* 0x000fe2000001ff00 */
[----:B------:R-:W-:Y:S01]  /*10e0*/  STL [R1+0x64], RZ ;  /* 0x000064ff01007387 */ /* 0x000fe20000100800 */
[----:B------:R-:W-:-:S02]  /*10f0*/  CS2R R6, SRZ ;  /* 0x0000000000067805 */ /* 0x000fc4000001ff00 */
[----:B------:R-:W-:Y:S02]  /*1100*/  CS2R R8, SRZ ;  /* 0x0000000000087805 */ /* 0x000fe4000001ff00 */
[----:B------:R-:W-:Y:S01]  /*1110*/  CS2R R10, SRZ ;  /* 0x00000000000a7805 */ /* 0x000fe2000001ff00 */
[----:B------:R-:W-:Y:S01]  /*1120*/  STL [R1+0x60], RZ ;  /* 0x000060ff01007387 */ /* 0x000fe20000100800 */
[----:B------:R-:W-:Y:S02]  /*1130*/  CS2R R12, SRZ ;  /* 0x00000000000c7805 */ /* 0x000fe4000001ff00 */
[----:B------:R-:W-:Y:S02]  /*1140*/  CS2R R14, SRZ ;  /* 0x00000000000e7805 */ /* 0x000fe4000001ff00 */
[----:B------:R-:W-:Y:S01]  /*1150*/  CS2R R16, SRZ ;  /* 0x0000000000107805 */ /* 0x000fe2000001ff00 */
[----:B------:R-:W-:Y:S01]  /*1160*/  STL [R1+0x5c], RZ ;  /* 0x00005cff01007387 */ /* 0x000fe20000100800 */
[----:B------:R-:W-:-:S02]  /*1170*/  CS2R R18, SRZ ;  /* 0x0000000000127805 */ /* 0x000fc4000001ff00 */
[----:B------:R-:W-:Y:S02]  /*1180*/  CS2R R20, SRZ ;  /* 0x0000000000147805 */ /* 0x000fe4000001ff00 */
[----:B------:R-:W-:Y:S01]  /*1190*/  CS2R R22, SRZ ;  /* 0x0000000000167805 */ /* 0x000fe2000001ff00 */
[----:B------:R-:W-:Y:S01]  /*11a0*/  STL [R1+0x58], RZ ;  /* 0x000058ff01007387 */ /* 0x000fe20000100800 */
[----:B-1----:R-:W-:Y:S01]  /*11b0*/  ULEA UR14, UR11, UR14, 0x18 ;  /* 0x0000000e0b0e7291 */ /* 0x002fe2000f8ec03f */
[----:B------:R-:W-:Y:S02]  /*11c0*/  CS2R R152, SRZ ;  /* 0x0000000000987805 */ /* 0x000fe4000001ff00 */
[----:B------:R-:W-:Y:S01]  /*11d0*/  CS2R R154, SRZ ;  /* 0x00000000009a7805 */ /* 0x000fe2000001ff00 */
[----:B------:R-:W-:Y:S01]  /*11e0*/  STL [R1+0x54], RZ ;  /* 0x000054ff01007387 */ /* 0x000fe20000100800 */
[----:B------:R-:W-:Y:S02]  /*11f0*/  CS2R R156, SRZ ;  /* 0x00000000009c7805 */ /* 0x000fe4000001ff00 */
[----:B------:R-:W-:-:S02]  /*1200*/  CS2R R158, SRZ ;  /* 0x00000000009e7805 */ /* 0x000fc4000001ff00 */
[----:B------:R-:W-:Y:S02]  /*1210*/  CS2R R160, SRZ ;  /* 0x0000000000a07805 */ /* 0x000fe4000001ff00 */
[----:B0-----:R-:W-:Y:S01]  /*1220*/  LOP3.LUT R0, R0, 0x80, RZ, 0xc0, !PT ;  /* 0x0000008000007812 */ /* 0x001fe200078ec0ff */
[----:B------:R-:W-:Y:S01]  /*1230*/  STL [R1+0x50], RZ ;  /* 0x000050ff01007387 */ /* 0x000fe20000100800 */
[----:B--2---:R-:W-:Y:S02]  /*1240*/  ISETP.GE.AND P0, PT, R2, 0x1, PT ;  /* 0x000000010200780c */ /* 0x004fe40003f06270 */
[----:B------:R-:W-:Y:S02]  /*1250*/  CS2R R2, SRZ ;  /* 0x0000000000027805 */ /* 0x000fe4000001ff00 */
[----:B------:R-:W-:Y:S01]  /*1260*/  SHF.R.U32.HI R0, RZ, 0x7, R0 ;  /* 0x00000007ff007819 */ /* 0x000fe20000011600 */
        /* <DEDUP_REMOVED lines=8> */
[----:B------:R-:W0:Y:S01]  /*12f0*/  SHFL.IDX PT, R0, R0, RZ, 0x1f ;  /* 0x00001fff00007589 */ /* 0x000e2200000e0000 */
[----:B------:R-:W-:-:S02]  /*1300*/  CS2R R174, SRZ ;  /* 0x0000000000ae7805 */ /* 0x000fc4000001ff00 */
[----:B------:R-:W-:Y:S02]  /*1310*/  CS2R R176, SRZ ;  /* 0x0000000000b07805 */ /* 0x000fe4000001ff00 */
[----:B------:R-:W-:Y:S01]  /*1320*/  CS2R R178, SRZ ;  /* 0x0000000000b27805 */ /* 0x000fe2000001ff00 */
[----:B------:R1:W-:Y:S01]  /*1330*/  STL [R1+0x44], RZ ;  /* 0x000044ff01007387 */ /* 0x0003e20000100800 */
[----:B------:R-:W-:Y:S02]  /*1340*/  CS2R R180, SRZ ;  /* 0x0000000000b47805 */ /* 0x000fe4000001ff00 */
[----:B------:R-:W-:Y:S02]  /*1350*/  CS2R R182, SRZ ;  /* 0x0000000000b67805 */ /* 0x000fe4000001ff00 */
[----:B------:R-:W-:Y:S01]  /*1360*/  CS2R R184, SRZ ;  /* 0x0000000000b87805 */ /* 0x000fe2000001ff00 */
[----:B------:R1:W-:Y:S01]  /*1370*/  STL [R1+0x40], RZ ;  /* 0x000040ff01007387 */ /* 0x0003e20000100800 */
        /* <DEDUP_REMOVED lines=14> */
[----:B------:R-:W-:Y:S02]  /*1460*/  CS2R R208, SRZ ;  /* 0x0000000000d07805 */ /* 0x000fe4000001ff00 */
[----:B0-----:R-:W-:Y:S01]  /*1470*/  R2UR UR9, R0 ;  /* 0x00000000000972ca */ /* 0x001fe200000e0000 */
[----:B------:R1:W-:Y:S01]  /*1480*/  STL [R1+0x30], RZ ;  /* 0x000030ff01007387 */ /* 0x0003e20000100800 */
[----:B------:R-:W-:Y:S01]  /*1490*/  IMAD.MOV.U32 R0, RZ, RZ, RZ ;  /* 0x000000ffff007224 */ /* 0x000fe200078e00ff */
[----:B------:R-:W-:-:S02]  /*14a0*/  CS2R R210, SRZ ;  /* 0x0000000000d27805 */ /* 0x000fc4000001ff00 */
[----:B------:R-:W-:Y:S01]  /*14b0*/  CS2R R212, SRZ ;  /* 0x0000000000d47805 */ /* 0x000fe2000001ff00 */
[----:B------:R1:W-:Y:S01]  /*14c0*/  STL [R1+0x2c], RZ ;  /* 0x00002cff01007387 */ /* 0x0003e20000100800 */
[----:B------:R-:W-:Y:S02]  /*14d0*/  CS2R R214, SRZ ;  /* 0x0000000000d67805 */ /* 0x000fe4000001ff00 */
[----:B------:R-:W-:Y:S02]  /*14e0*/  CS2R R216, SRZ ;  /* 0x0000000000d87805 */ /* 0x000fe4000001ff00 */
[----:B------:R-:W-:Y:S01]  /*14f0*/  CS2R R218, SRZ ;  /* 0x0000000000da7805 */ /* 0x000fe2000001ff00 */
[----:B------:R1:W-:Y:S01]  /*1500*/  STL [R1+0x28], RZ ;  /* 0x000028ff01007387 */ /* 0x0003e20000100800 */
[----:B------:R-:W-:Y:S02]  /*1510*/  CS2R R220, SRZ ;  /* 0x0000000000dc7805 */ /* 0x000fe4000001ff00 */
[----:B------:R-:W-:-:S02]  /*1520*/  CS2R R222, SRZ ;  /* 0x0000000000de7805 */ /* 0x000fc4000001ff00 */
[----:B------:R-:W-:Y:S01]  /*1530*/  CS2R R224, SRZ ;  /* 0x0000000000e07805 */ /* 0x000fe2000001ff00 */
[----:B------:R1:W-:Y:S01]  /*1540*/  STL [R1+0x24], RZ ;  /* 0x000024ff01007387 */ /* 0x0003e20000100800 */
[----:B------:R-:W-:Y:S01]  /*1550*/  ULEA.HI UR10, UR9, UR9, URZ, 0x1 ;  /* 0x00000009090a7291 */ /* 0x000fe2000f8f083f */
[----:B------:R-:W-:Y:S01]  /*1560*/  CS2R R226, SRZ ;  /* 0x0000000000e27805 */ /* 0x000fe2000001ff00 */
[----:B------:R-:W-:Y:S01]  /*1570*/  IMAD.MOV.U32 R228, RZ, RZ, RZ ;  /* 0x000000ffffe47224 */ /* 0x000fe200078e00ff */
[----:B------:R1:W-:Y:S01]  /*1580*/  STL [R1+0x20], RZ ;  /* 0x000020ff01007387 */ /* 0x0003e20000100800 */
[----:B------:R-:W-:Y:S01]  /*1590*/  ULOP3.LUT UR10, UR10, 0x7fffe, URZ, 0xc0, !UPT ;  /* 0x0007fffe0a0a7892 */ /* 0x000fe2000f8ec03f */
[----:B------:R-:W-:Y:S02]  /*15a0*/  CS2R R24, SRZ ;  /* 0x0000000000187805 */ /* 0x000fe4000001ff00 */
[----:B------:R-:W-:Y:S01]  /*15b0*/  CS2R R26, SRZ ;  /* 0x00000000001a7805 */ /* 0x000fe2000001ff00 */
[----:B------:R1:W-:Y:S01]  /*15c0*/  STL [R1+0x1c], RZ ;  /* 0x00001cff01007387 */ /* 0x0003e20000100800 */
[----:B------:R-:W-:Y:S01]  /*15d0*/  UIADD3 UR10, UR9, -UR10, URZ ;  /* 0x8000000a090a7290 */ /* 0x000fe2000fffe03f */
[----:B------:R-:W-:-:S02]  /*15e0*/  CS2R R28, SRZ ;  /* 0x00000000001c7805 */ /* 0x000fc4000001ff00 */
[----:B---34-:R-:W-:Y:S01]  /*15f0*/  CS2R R30, SRZ ;  /* 0x00000000001e7805 */ /* 0x018fe2000001ff00 */
[----:B------:R1:W-:Y:S01]  /*1600*/  STL [R1+0x18], RZ ;  /* 0x000018ff01007387 */ /* 0x0003e20000100800 */
[----:B------:R-:W-:Y:S01]  /*1610*/  ULEA UR10, UR10, UR14, 0xd ;  /* 0x0000000e0a0a7291 */ /* 0x000fe2000f8e683f */
[----:B------:R-:W-:Y:S02]  /*1620*/  CS2R R32, SRZ ;  /* 0x0000000000207805 */ /* 0x000fe4000001ff00 */
[----:B------:R-:W-:Y:S01]  /*1630*/  CS2R R34, SRZ ;  /* 0x0000000000227805 */ /* 0x000fe2000001ff00 */
[----:B------:R1:W-:Y:S01]  /*1640*/  STL [R1+0x14], RZ ;  /* 0x000014ff01007387 */ /* 0x0003e20000100800 */
[----:B------:R-:W-:Y:S01]  /*1650*/  UIADD3 UR10, UR10, 0x100, URZ ;  /* 0x000001000a0a7890 */ /* 0x000fe2000fffe03f */
[----:B------:R-:W-:Y:S02]  /*1660*/  CS2R R36, SRZ ;  /* 0x0000000000247805 */ /* 0x000fe4000001ff00 */
[----:B------:R-:W-:Y:S01]  /*1670*/  CS2R R38, SRZ ;  /* 0x0000000000267805 */ /* 0x000fe2000001ff00 */
[----:B------:R1:W-:Y:S01]  /*1680*/  STL [R1+0x10], RZ ;  /* 0x000010ff01007387 */ /* 0x0003e20000100800 */
[----:B------:R-:W-:Y:S01]  /*1690*/  USHF.R.U32.HI UR10, URZ, 0x4, UR10 ;  /* 0x000000043f0a7899 */ /* 0x000fe2000801160a */
[----:B------:R-:W-:-:S02]  /*16a0*/  CS2R R40, SRZ ;  /* 0x0000000000287805 */ /* 0x000fc4000001ff00 */
[----:B------:R-:W-:Y:S01]  /*16b0*/  CS2R R42, SRZ ;  /* 0x00000000002a7805 */ /* 0x000fe2000001ff00 */
[----:B------:R1:W-:Y:S01]  /*16c0*/  STL [R1+0xc], RZ ;  /* 0x00000cff01007387 */ /* 0x0003e20000100800 */
[----:B------:R-:W-:Y:S01]  /*16d0*/  ULOP3.LUT UR15, UR10, 0x3fff, URZ, 0xc0, !UPT ;  /* 0x00003fff0a0f7892 */ /* 0x000fe2000f8ec03f */
        /* <DEDUP_REMOVED lines=10> */
[----:B------:R1:W-:Y:S01]  /*1780*/  STL [R1], RZ ;  /* 0x000000ff01007387 */ /* 0x0003e20000100800 */
[----:B------:R-:W-:Y:S02]  /*1790*/  CS2R R60, SRZ ;  /* 0x00000000003c7805 */ /* 0x000fe4000001ff00 */
[----:B------:R-:W-:Y:S02]  /*17a0*/  CS2R R62, SRZ ;  /* 0x00000000003e7805 */ /* 0x000fe4000001ff00 */
[----:B------:R-:W-:Y:S02]  /*17b0*/  CS2R R64, SRZ ;  /* 0x0000000000407805 */ /* 0x000fe4000001ff00 */
[----:B------:R-:W-:-:S02]  /*17c0*/  CS2R R66, SRZ ;  /* 0x0000000000427805 */ /* 0x000fc4000001ff00 */
[----:B------:R-:W-:Y:S02]  /*17d0*/  CS2R R68, SRZ ;  /* 0x0000000000447805 */ /* 0x000fe4000001ff00 */
[----:B------:R-:W-:Y:S02]  /*17e0*/  CS2R R70, SRZ ;  /* 0x0000000000467805 */ /* 0x000fe4000001ff00 */
        /* <DEDUP_REMOVED lines=39> */
[----:B------:R-:W-:Y:S01]  /*1a60*/  CS2R R150, SRZ ;  /* 0x0000000000967805 */ /* 0x000fe2000001ff00 */
[----:B-1----:R-:W-:Y:S06]  /*1a70*/  @!P0 BRA `(.L_x_13) ;  /* 0x0000001000948947 */ /* 0x002fec0003800000 */
[----:B------:R-:W-:-:S06]  /*1a80*/  UISETP.NE.AND UP0, UPT, UR25, 0x3, UPT ;  /* 0x000000031900788c */ /* 0x000fcc000bf05270 */
[----:B------:R-:W-:-:S13]  /*1a90*/  PLOP3.LUT P1, PT, PT, PT, UP0, 0x80, 0x0 ;  /* 0x000000000000781c */ /* 0x000fda0003f2f008 */
[----:B------:R-:W-:Y:S05]  /*1aa0*/  @!P1 BRA `(.L_x_14) ;  /* 0x0000000000049947 */ /* 0x000fea0003800000 */
[----:B------:R-:W-:Y:S01]  /*1ab0*/  BPT.TRAP 0x1 ;  /* 0x000000040000795c */ /* 0x000fe20000300000 */
.L_x_14:
[----:B------:R-:W-:Y:S01]  /*1ac0*/  ULEA UR6, UR5, UR14, 0x3 ;  /* 0x0000000e05067291 */ /* 0x000fe2000f8e183f */
[----:B------:R-:W-:-:S05]  /*1ad0*/  IMAD.U32 R0, RZ, RZ, UR4 ;  /* 0x00000004ff007e24 */ /* 0x000fca000f8e00ff */
[----:B------:R-:W-:-:S04]  /*1ae0*/  SHF.L.U32 R0, R0, 0x1f, RZ ;  /* 0x0000001f00007819 */ /* 0x000fc800000006ff */
[----:B------:R0:W1:Y:S01]  /*1af0*/  SYNCS.PHASECHK.TRANS64.TRYWAIT P0, [UR6], R0 ;  /* 0x00000000ff0075a7 */ /* 0x0000620008000146 */
[----:B------:R-:W-:Y:S05]  /*1b00*/  @!P1 BRA `(.L_x_15) ;  /* 0x0000000000049947 */ /* 0x000fea0003800000 */
[----:B------:R-:W-:Y:S01]  /*1b10*/  BPT.TRAP 0x1 ;  /* 0x000000040000795c */ /* 0x000fe20000300000 */
.L_x_15:
[----:B-1----:R-:W-:Y:S05]  /*1b20*/  @P0 BRA `(.L_x_16) ;  /* 0x0000000000080947 */ /* 0x002fea0003800000 */
[----:B------:R-:W1:Y:S02]  /*1b30*/  SYNCS.PHASECHK.TRANS64.TRYWAIT P0, [UR6], R0 ;  /* 0x00000000ff0075a7 */ /* 0x000e640008000146 */
[----:B-1----:R-:W-:Y:S05]  /*1b40*/  @!P0 BRA `(.L_x_17) ;  /* 0x000000e400448947 */ /* 0x002fea0003800000 */
.L_x_16:
[----:B------:R-:W-:Y:S01]  /*1b50*/  UIADD3 UR6, UR14, 0x10100, URZ ;  /* 0x000101000e067890 */ /* 0x000fe2000fffe03f */
[----:B------:R-:W-:Y:S01]  /*1b60*/  WARPGROUP.ARRIVE ;  /* 0x00000000000079c5 */ /* 0x000fe20000000000 */
[----:B------:R-:W-:Y:S01]  /*1b70*/  ULOP3.LUT UR8, UR15, 0x10000, URZ, 0xfc, !UPT ;  /* 0x000100000f087892 */ /* 0x000fe2000f8efc3f */
[----:B------:R2:W-:Y:S01]  /*1b80*/  STL [R1+0x6c], RZ ;  /* 0x00006cff01007387 */ /* 0x0005e20000100800 */
[----:B------:R-:W-:Y:S01]  /*1b90*/  USHF.R.U32.HI UR6, URZ, 0x4, UR6 ;  /* 0x000000043f067899 */ /* 0x000fe20008011606 */
[----:B01----:R-:W-:Y:S01]  /*1ba0*/  IMAD.MOV.U32 R0, RZ, RZ, RZ ;  /* 0x000000ffff007224 */ /* 0x003fe200078e00ff */
[----:B------:R-:W-:Y:S01]  /*1bb0*/  UMOV UR9, 0x40000040 ;  /* 0x4000004000097882 */ /* 0x000fe20000000000 */
[----:B------:R-:W-:Y:S01]  /*1bc0*/  UMOV UR11, 0x40000040 ;  /* 0x40000040000b7882 */ /* 0x000fe20000000000 */
[----:B------:R-:W-:Y:S01]  /*1bd0*/  ULOP3.LUT UR6, UR6, 0x3fff, URZ, 0xc0, !UPT ;  /* 0x00003fff06067892 */ /* 0x000fe2000f8ec03f */
[----:B------:R2:W-:Y:S01]  /*1be0*/  STL [R1+0x68], RZ ;  /* 0x000068ff01007387 */ /* 0x0005e20000100800 */
[----:B------:R-:W-:-:S02]  /*1bf0*/  CS2R R2, SRZ ;  /* 0x0000000000027805 */ /* 0x000fc4000001ff00 */
[----:B------:R-:W-:Y:S01]  /*1c00*/  CS2R R4, SRZ ;  /* 0x0000000000047805 */ /* 0x000fe2000001ff00 */
[----:B------:R-:W-:Y:S01]  /*1c10*/  ULOP3.LUT UR7, UR6, 0x10000, URZ, 0xfc, !UPT ;  /* 0x0001000006077892 */ /* 0x000fe2000f8efc3f */
[----:B------:R2:W-:Y:S01]  /*1c20*/  STL [R1+0x64], RZ ;  /* 0x000064ff01007387 */ /* 0x0005e20000100800 */
[----:B------:R-:W-:Y:S01]  /*1c30*/  ULEA UR6, UR5, UR8, 0xa ;  /* 0x0000000805067291 */ /* 0x000fe2000f8e503f */
[----:B------:R-:W-:Y:S01]  /*1c40*/  CS2R R6, SRZ ;  /* 0x0000000000067805 */ /* 0x000fe2000001ff00 */
[----:B------:R-:W-:Y:S01]  /*1c50*/  ULEA UR7, UR5, UR7, 0xb ;  /* 0x0000000705077291 */ /* 0x000fe2000f8e583f */
[----:B------:R2:W-:Y:S01]  /*1c60*/  STL [R1+0x60], RZ ;  /* 0x000060ff01007387 */ /* 0x0005e20000100800 */
[----:B------:R-:W-:Y:S02]  /*1c70*/  CS2R R8, SRZ ;  /* 0x0000000000087805 */ /* 0x000fe4000001ff00 */
[----:B------:R-:W-:Y:S02]  /*1c80*/  CS2R R10, SRZ ;  /* 0x00000000000a7805 */ /* 0x000fe4000001ff00 */
[----:B------:R-:W-:Y:S01]  /*1c90*/  CS2R R12, SRZ ;  /* 0x00000000000c7805 */ /* 0x000fe2000001ff00 */
[----:B------:R-:W-:Y:S01]  /*1ca0*/  UMOV UR8, UR6 ;  /* 0x0000000600087c82 */ /* 0x000fe20008000000 */
[----:B------:R2:W-:Y:S01]  /*1cb0*/  STL [R1+0x5c], RZ ;  /* 0x00005cff01007387 */ /* 0x0005e20000100800 */
[----:B------:R-:W-:Y:S01]  /*1cc0*/  UMOV UR10, UR7 ;  /* 0x00000007000a7c82 */ /* 0x000fe20008000000 */
[----:B------:R-:W-:Y:S01]  /*1cd0*/  CS2R R14, SRZ ;  /* 0x00000000000e7805 */ /* 0x000fe2000001ff00 */
[----:B------:R-:W-:Y:S01]  /*1ce0*/  QGMMA.64x256x32.F32.E4M3.E5M2 R24, gdesc[UR8], RZ, !UPT ;  /* 0x03e00000081879f3 */ /* 0x000fe2000c7028ff */
[----:B------:R-:W-:Y:S01]  /*1cf0*/  UIADD3 UR8, UR6, 0x2, URZ ;  /* 0x0000000206087890 */ /* 0x000fe2000fffe03f */
[----:B------:R2:W-:Y:S01]  /*1d00*/  STL [R1+0x58], RZ ;  /* 0x000058ff01007387 */ /* 0x0005e20000100800 */
[----:B------:R-:W-:Y:S01]  /*1d10*/  UIADD3 UR10, UR7, 0x2, URZ ;  /* 0x00000002070a7890 */ /* 0x000fe2000fffe03f */
[----:B------:R-:W-:Y:S01]  /*1d20*/  CS2R R16, SRZ ;  /* 0x0000000000107805 */ /* 0x000fe2000001ff00 */
[----:B------:R-:W-:Y:S01]  /*1d30*/  UMOV UR9, 0x40000040 ;  /* 0x4000004000097882 */ /* 0x000fe20000000000 */
[----:B------:R-:W-:Y:S01]  /*1d40*/  UMOV UR11, 0x40000040 ;  /* 0x40000040000b7882 */ /* 0x000fe20000000000 */
        /* <DEDUP_REMOVED lines=54> */
[----:B------:R-:W-:Y:S01]  /*20b0*/  CS2R R226, SRZ ;  /* 0x0000000000e27805 */ /* 0x000fe2000001ff00 */
[----:B------:R-:W-:Y:S01]  /*20c0*/  IMAD.MOV.U32 R228, RZ, RZ, RZ ;  /* 0x000000ffffe47224 */ /* 0x000fe200078e00ff */
[----:B------:R2:W-:Y:S04]  /*20d0*/  STL [R1+0x1c], RZ ;  /* 0x00001cff01007387 */ /* 0x0005e80000100800 */
[----:B------:R2:W-:Y:S04]  /*20e0*/  STL [R1+0x18], RZ ;  /* 0x000018ff01007387 */ /* 0x0005e80000100800 */
[----:B------:R2:W-:Y:S04]  /*20f0*/  STL [R1+0x14], RZ ;  /* 0x000014ff01007387 */ /* 0x0005e80000100800 */
[----:B------:R2:W-:Y:S04]  /*2100*/  STL [R1+0x10], RZ ;  /* 0x000010ff01007387 */ /* 0x0005e80000100800 */
[----:B------:R2:W-:Y:S04]  /*2110*/  STL [R1+0xc], RZ ;  /* 0x00000cff01007387 */ /* 0x0005e80000100800 */
[----:B------:R2:W-:Y:S04]  /*2120*/  STL [R1+0x8], RZ ;  /* 0x000008ff01007387 */ /* 0x0005e80000100800 */
[----:B------:R2:W-:Y:S04]  /*2130*/  STL [R1+0x4], RZ ;  /* 0x000004ff01007387 */ /* 0x0005e80000100800 */
[----:B------:R2:W-:Y:S01]  /*2140*/  STL [R1], RZ ;  /* 0x000000ff01007387 */ /* 0x0005e20000100800 */
[----:B------:R-:W-:Y:S01]  /*2150*/  QGMMA.64x256x32.F32.E4M3.E5M2 R24, gdesc[UR8], R24 ;  /* 0x03e00000081879f3 */ /* 0x000fe20008702818 */
[----:B------:R-:W-:-:S02]  /*2160*/  UIADD3 UR8, UR6, 0x4, URZ ;  /* 0x0000000406087890 */ /* 0x000fc4000fffe03f */
[----:B------:R-:W-:Y:S01]  /*2170*/  UIADD3 UR10, UR7, 0x4, URZ ;  /* 0x00000004070a7890 */ /* 0x000fe2000fffe03f */
[----:B------:R-:W-:Y:S01]  /*2180*/  UMOV UR9, 0x40000040 ;  /* 0x4000004000097882 */ /* 0x000fe20000000000 */
[----:B------:R-:W-:-:S15]  /*2190*/  UMOV UR11, 0x40000040 ;  /* 0x40000040000b7882 */ /* 0x000fde0000000000 */
[----:B------:R-:W-:-:S08]  /*21a0*/  NOP ;  /* 0x0000000000007918 */ /* 0x000fd00000000000 */
[----:B------:R-:W-:Y:S01]  /*21b0*/  QGMMA.64x256x32.F32.E4M3.E5M2 R24, gdesc[UR8], R24 ;  /* 0x03e00000081879f3 */ /* 0x000fe20008702818 */
[----:B------:R-:W-:Y:S02]  /*21c0*/  UIADD3 UR10, UR7, 0x6, URZ ;  /* 0x00000006070a7890 */ /* 0x000fe4000fffe03f */
[----:B------:R-:W-:Y:S01]  /*21d0*/  UIADD3 UR8, UR6, 0x6, URZ ;  /* 0x0000000606087890 */ /* 0x000fe2000fffe03f */
[----:B------:R-:W-:Y:S01]  /*21e0*/  ULDC UR7, c[0x0][0x50c] ;  /* 0x0001430000077ab9 */ /* 0x000fe20000000800 */
[----:B------:R-:W-:Y:S01]  /*21f0*/  UMOV UR9, 0x40000040 ;  /* 0x4000004000097882 */ /* 0x000fe20000000000 */
[----:B------:R-:W-:Y:S01]  /*2200*/  UISETP.NE.AND UP0, UPT, UR7, 0x4, UPT ;  /* 0x000000040700788c */ /* 0x000fe2000bf05270 */
[----:B------:R-:W-:Y:S01]  /*2210*/  UMOV UR11, 0x40000040 ;  /* 0x40000040000b7882 */ /* 0x000fe20000000000 */
[----:B------:R-:W-:Y:S02]  /*2220*/  UMOV UR6, 0x4 ;  /* 0x0000000400067882 */ /* 0x000fe40000000000 */
[----:B------:R-:W-:-:S06]  /*2230*/  USEL UR7, URZ, 0x1, UP0 ;  /* 0x000000013f077887 */ /* 0x000fcc0008000000 */
[----:B------:R-:W-:-:S12]  /*2240*/  ISETP.NE.AND P0, PT, RZ, UR7, PT ;  /* 0x00000007ff007c0c */ /* 0x000fd8000bf05270 */
[----:B------:R-:W-:Y:S01]  /*2250*/  QGMMA.64x256x32.F32.E4M3.E5M2 R24, gdesc[UR8], R24, gsb0 ;  /* 0x03e00000081879f3 */ /* 0x000fe20008002818 */
[----:B--2---:R-:W-:Y:S05]  /*2260*/  @!P0 BRA `(.L_x_18) ;  /* 0x0000000800808947 */ /* 0x004fea0003800000 */
[----:B------:R-:W-:Y:S02]  /*2270*/  WARPGROUP.DEPBAR.LE gsb0, 0x0 ;  /* 0x00008000000079c5 */ /* 0x000fe40000010000 */
[----:B------:R-:W-:-:S01]  /*2280*/  FADD R227, RZ, R25 ;  /* 0x00000019ffe37221 */ /* 0x000fc20000000000 */
[----:B------:R-:W-:Y:S01]  /*2290*/  FADD R228, RZ, R24 ;  /* 0x00000018ffe47221 */ /* 0x000fe20000000000 */
[----:B------:R-:W-:-:S01]  /*22a0*/  FADD R226, RZ, R26 ;  /* 0x0000001affe27221 */ /* 0x000fc20000000000 */
[----:B------:R-:W-:Y:S01]  /*22b0*/  FADD R225, RZ, R27 ;  /* 0x0000001bffe17221 */ /* 0x000fe20000000000 */
[----:B------:R-:W-:-:S01]  /*22c0*/  FADD R224, RZ, R28 ;  /* 0x0000001cffe07221 */ /* 0x000fc20000000000 */
[----:B------:R0:W-:Y:S01]  /*22d0*/  STL [R1+0x80], R227 ;  /* 0x000080e301007387 */ /* 0x0001e20000100800 */
[----:B------:R-:W-:-:S01]  /*22e0*/  FADD R223, RZ, R29 ;  /* 0x0000001dffdf7221 */ /* 0x000fc20000000000 */
[----:B------:R-:W-:Y:S01]  /*22f0*/  FADD R222, RZ, R30 ;  /* 0x0000001effde7221 */ /* 0x000fe20000000000 */
[----:B------:R-:W-:-:S01]  /*2300*/  FADD R221, RZ, R31 ;  /* 0x0000001fffdd7221 */ /* 0x000fc20000000000 */
[----:B------:R-:W-:Y:S01]  /*2310*/  FADD R220, RZ, R32 ;  /* 0x00000020ffdc7221 */ /* 0x000fe20000000000 */
[----:B------:R-:W-:-:S01]  /*2320*/  FADD R219, RZ, R33 ;  /* 0x00000021ffdb7221 */ /* 0x000fc20000000000 */
[----:B------:R-:W-:Y:S01]  /*2330*/  FADD R218, RZ, R34 ;  /* 0x00000022ffda7221 */ /* 0x000fe20000000000 */
[----:B------:R-:W-:-:S01]  /*2340*/  FADD R217, RZ, R35 ;  /* 0x00000023ffd97221 */ /* 0x000fc20000000000 */
[----:B------:R-:W-:Y:S01]  /*2350*/  FADD R216, RZ, R36 ;  /* 0x00000024ffd87221 */ /* 0x000fe20000000000 */
[----:B------:R-:W-:-:S01]  /*2360*/  FADD R215, RZ, R37 ;  /* 0x00000025ffd77221 */ /* 0x000fc20000000000 */
[----:B0-----:R-:W-:Y:S01]  /*2370*/  FADD R227, RZ, R124 ;  /* 0x0000007cffe37221 */ /* 0x001fe20000000000 */
[----:B------:R-:W-:-:S01]  /*2380*/  FADD R214, RZ, R38 ;  /* 0x00000026ffd67221 */ /* 0x000fc20000000000 */
[----:B------:R-:W-:Y:S01]  /*2390*/  FADD R213, RZ, R39 ;  /* 0x00000027ffd57221 */ /* 0x000fe20000000000 */
[----:B------:R-:W-:-:S01]  /*23a0*/  FADD R212, RZ, R40 ;  /* 0x00000028ffd47221 */ /* 0x000fc20000000000 */
[----:B------:R-:W-:Y:S01]  /*23b0*/  FADD R211, RZ, R41 ;  /* 0x00000029ffd37221 */ /* 0x000fe20000000000 */
[----:B------:R0:W-:Y:S01]  /*23c0*/  STL [R1], R227 ;  /* 0x000000e301007387 */ /* 0x0001e20000100800 */
        /* <DEDUP_REMOVED lines=94> */
[----:B0-----:R-:W-:-:S05]  /*29b0*/  FADD R227, RZ, R131 ;  /* 0x00000083ffe37221 */ /* 0x001fca0000000000 */
[----:B------:R0:W-:Y:S02]  /*29c0*/  STL [R1+0x1c], R227 ;  /* 0x00001ce301007387 */ /* 0x0001e40000100800 */
        /* <DEDUP_REMOVED lines=39> */
[----:B------:R0:W-:Y:S04]  /*2c40*/  STL [R1+0x6c], R227 ;  /* 0x00006ce301007387 */ /* 0x0001e80000100800 */
[----:B0-----:R0:W5:Y:S01]  /*2c50*/  LDL.LU R227, [R1+0x80] ;  /* 0x0000800001e37983 */ /* 0x0011620000300800 */
[----:B------:R-:W-:-:S05]  /*2c60*/  UMOV UR6, URZ ;  /* 0x0000003f00067c82 */ /* 0x000fca0008000000 */
.L_x_18:
[----:B------:R-:W-:Y:S01]  /*2c70*/  UIADD3 UR16, UR5, 0x1, URZ ;  /* 0x0000000105107890 */ /* 0x000fe2000fffe03f */
[----:B------:R-:W-:-:S03]  /*2c80*/  UMOV UR8, 0x1 ;  /* 0x0000000100087882 */ /* 0x000fc60000000000 */
[----:B------:R-:W-:-:S04]  /*2c90*/  UISETP.NE.AND UP0, UPT, UR16, 0x4, UPT ;  /* 0x000000041000788c */ /* 0x000fc8000bf05270 */
[----:B------:R-:W-:Y:S02]  /*2ca0*/  USEL UR17, URZ, 0x1, UP0 ;  /* 0x000000013f117887 */ /* 0x000fe40008000000 */
[----:B------:R-:W-:Y:S02]  /*2cb0*/  USEL UR16, UR16, URZ, UP0 ;  /* 0x0000003f10107287 */ /* 0x000fe40008000000 */
[----:B------:R-:W-:-:S12]  /*2cc0*/  ULOP3.LUT UR17, UR4, UR17, URZ, 0x3c, !UPT ;  /* 0x0000001104117292 */ /* 0x000fd8000f8e3c3f */
.L_x_13:
[----:B------:R-:W-:-:S04]  /*2cd0*/  UISETP.LT.AND UP0, UPT, UR12, 0x1, UPT ;  /* 0x000000010c00788c */ /* 0x000fc8000bf01270 */
[----:B------:R-:W-:-:S04]  /*2ce0*/  USEL UR9, UR12, 0x1, UP0 ;  /* 0x000000010c097887 */ /* 0x000fc80008000000 */
[----:B------:R-:W-:-:S04]  /*2cf0*/  UIADD3 UR19, UR12, -UR9, URZ ;  /* 0x800000090c137290 */ /* 0x000fc8000fffe03f */
[----:B------:R-:W-:-:S06]  /*2d00*/  UISETP.GE.AND UP0, UPT, UR19, 0x1, UPT ;  /* 0x000000011300788c */ /* 0x000fcc000bf06270 */
[----:B------:R-:W-:-:S13]  /*2d10*/  PLOP3.LUT P0, PT, PT, PT, UP0, 0x80, 0x0 ;  /* 0x000000000000781c */ /* 0x000fda0003f0f008 */
[----:B------:R-:W-:Y:S05]  /*2d20*/  @!P0 BRA `(.L_x_19) ;  /* 0x0000001000b88947 */ /* 0x000fea0003800000 */
[----:B------:R-:W-:Y:S01]  /*2d30*/  UMOV UR18, UR5 ;  /* 0x0000000500127c82 */ /* 0x000fe20008000000 */
[----:B------:R-:W-:-:S05]  /*2d40*/  ULDC UR27, c[0x0][0x50c] ;  /* 0x00014300001b7ab9 */ /* 0x000fca0000000800 */
.L_x_27:
[----:B------:R-:W-:-:S06]  /*2d50*/  UISETP.NE.AND UP0, UPT, UR25, 0x3, UPT ;  /* 0x000000031900788c */ /* 0x000fcc000bf05270 */
[----:B------:R-:W-:-:S13]  /*2d60*/  PLOP3.LUT P1, PT, PT, PT, UP0, 0x80, 0x0 ;  /* 0x000000000000781c */ /* 0x000fda0003f2f008 */
[----:B-1---5:R-:W-:Y:S05]  /*2d70*/  @!P1 BRA `(.L_x_20) ;  /* 0x0000000000049947 */ /* 0x022fea0003800000 */
[----:B------:R-:W-:Y:S01]  /*2d80*/  BPT.TRAP 0x1 ;  /* 0x000000040000795c */ /* 0x000fe20000300000 */
.L_x_20:
[----:B------:R-:W1:Y:S01]  /*2d90*/  S2UR UR9, SR_CgaCtaId ;  /* 0x00000000000979c3 */ /* 0x000e620000008800 */
[----:B------:R-:W-:Y:S01]  /*2da0*/  UMOV UR14, 0x400 ;  /* 0x00000400000e7882 */ /* 0x000fe20000000000 */
[----:B------:R-:W-:-:S05]  /*2db0*/  IMAD.U32 R229, RZ, RZ, UR17 ;  /* 0x00000011ffe57e24 */ /* 0x000fca000f8e00ff */
[----:B------:R-:W-:Y:S01]  /*2dc0*/  SHF.L.U32 R229, R229, 0x1f, RZ ;  /* 0x0000001fe5e57819 */ /* 0x000fe200000006ff */
[----:B-1----:R-:W-:-:S04]  /*2dd0*/  ULEA UR14, UR9, UR14, 0x18 ;  /* 0x0000000e090e7291 */ /* 0x002fc8000f8ec03f */
[----:B------:R-:W-:-:S09]  /*2de0*/  ULEA UR9, UR16, UR14, 0x3 ;  /* 0x0000000e10097291 */ /* 0x000fd2000f8e183f */
[----:B------:R1:W2:Y:S01]  /*2df0*/  SYNCS.PHASECHK.TRANS64.TRYWAIT P0, [UR9], R229 ;  /* 0x000000e5ff0075a7 */ /* 0x0002a20008000149 */
[----:B------:R-:W-:Y:S05]  /*2e00*/  @!P1 BRA `(.L_x_21) ;  /* 0x0000000000049947 */ /* 0x000fea0003800000 */
[----:B------:R-:W-:Y:S01]  /*2e10*/  BPT.TRAP 0x1 ;  /* 0x000000040000795c */ /* 0x000fe20000300000 */
.L_x_21:
[----:B--2---:R-:W-:Y:S05]  /*2e20*/  @P0 BRA `(.L_x_22) ;  /* 0x0000000000080947 */ /* 0x004fea0003800000 */
[----:B------:R-:W2:Y:S02]  /*2e30*/  SYNCS.PHASECHK.TRANS64.TRYWAIT P0, [UR9], R229 ;  /* 0x000000e5ff0075a7 */ /* 0x000ea40008000149 */
[----:B--2---:R-:W-:Y:S05]  /*2e40*/  @!P0 BRA `(.L_x_23) ;  /* 0x000000d0009c8947 */ /* 0x004fea0003800000 */
.L_x_22:
[----:B------:R-:W-:Y:S01]  /*2e50*/  UIADD3 UR9, UR14, 0x10100, URZ ;  /* 0x000101000e097890 */ /* 0x000fe2000fffe03f */
[----:B------:R-:W-:Y:S01]  /*2e60*/  WARPGROUP.ARRIVE ;  /* 0x00000000000079c5 */ /* 0x000fe20000000000 */
[----:B------:R-:W-:Y:S02]  /*2e70*/  UISETP.NE.AND UP0, UPT, UR7, URZ, UPT ;  /* 0x0000003f0700728c */ /* 0x000fe4000bf05270 */
[----:B------:R-:W-:Y:S02]  /*2e80*/  USHF.R.U32.HI UR9, URZ, 0x4, UR9 ;  /* 0x000000043f097899 */ /* 0x000fe40008011609 */
[----:B------:R-:W-:Y:S02]  /*2e90*/  USEL UR8, UR8, URZ, !UP0 ;  /* 0x0000003f08087287 */ /* 0x000fe4000c000000 */
[----:B------:R-:W-:Y:S02]  /*2ea0*/  ULOP3.LUT UR9, UR9, 0x3fff, URZ, 0xc0, !UPT ;  /* 0x00003fff09097892 */ /* 0x000fe4000f8ec03f */
[----:B------:R-:W-:-:S02]  /*2eb0*/  ULOP3.LUT UR7, UR15, 0x10000, URZ, 0xfc, !UPT ;  /* 0x000100000f077892 */ /* 0x000fc4000f8efc3f */
[----:B------:R-:W-:Y:S02]  /*2ec0*/  ULOP3.LUT UR9, UR9, 0x10000, URZ, 0xfc, !UPT ;  /* 0x0001000009097892 */ /* 0x000fe4000f8efc3f */
[----:B------:R-:W-:Y:S02]  /*2ed0*/  UISETP.NE.U32.AND UP0, UPT, UR8, URZ, UPT ;  /* 0x0000003f0800728c */ /* 0x000fe4000bf05070 */
[----:B------:R-:W-:Y:S02]  /*2ee0*/  ULEA UR7, UR16, UR7, 0xa ;  /* 0x0000000710077291 */ /* 0x000fe4000f8e503f */
[----:B------:R-:W-:Y:S01]  /*2ef0*/  ULEA UR26, UR16, UR9, 0xb ;  /* 0x00000009101a7291 */ /* 0x000fe2000f8e583f */
[----:B------:R-:W-:Y:S02]  /*2f00*/  UMOV UR11, 0x40000040 ;  /* 0x40000040000b7882 */ /* 0x000fe40000000000 */
[----:B------:R-:W-:Y:S01]  /*2f10*/  UMOV UR9, 0x40000040 ;  /* 0x4000004000097882 */ /* 0x000fe20000000000 */
[----:B------:R-:W-:Y:S01]  /*2f20*/  UIADD3 UR6, UR6, 0x4, URZ ;  /* 0x0000000406067890 */ /* 0x000fe2000fffe03f */
[----:B------:R-:W-:-:S02]  /*2f30*/  UMOV UR8, UR7 ;  /* 0x0000000700087c82 */ /* 0x000fc40008000000 */
[----:B------:R-:W-:Y:S02]  /*2f40*/  UMOV UR10, UR26 ;  /* 0x0000001a000a7c82 */ /* 0x000fe40008000000 */
[----:B------:R-:W-:Y:S01]  /*2f50*/  QGMMA.64x256x32.F32.E4M3.E5M2 R24, gdesc[UR8], R24, UP0 ;  /* 0x03e00000081879f3 */ /* 0x000fe2000bf02818 */
[----:B------:R-:W-:Y:S02]  /*2f60*/  UIADD3 UR8, UR7, 0x2, URZ ;  /* 0x0000000207087890 */ /* 0x000fe4000fffe03f */
[----:B------:R-:W-:Y:S01]  /*2f70*/  UIADD3 UR10, UR26, 0x2, URZ ;  /* 0x000000021a0a7890 */ /* 0x000fe2000fffe03f */
[----:B------:R-:W-:Y:S01]  /*2f80*/  UMOV UR9, 0x40000040 ;  /* 0x4000004000097882 */ /* 0x000fe20000000000 */
[----:B------:R-:W-:Y:S01]  /*2f90*/  UMOV UR11, 0x40000040 ;  /* 0x40000040000b7882 */ /* 0x000fe20000000000 */
[----:B------:R-:W-:-:S15]  /*2fa0*/  UISETP.NE.AND UP0, UPT, UR6, UR27, UPT ;  /* 0x0000001b0600728c */ /* 0x000fde000bf05270 */
[----:B------:R-:W-:-:S07]  /*2fb0*/  NOP ;  /* 0x0000000000007918 */ /* 0x000fce0000000000 */
[----:B------:R-:W-:Y:S01]  /*2fc0*/  QGMMA.64x256x32.F32.E4M3.E5M2 R24, gdesc[UR8], R24 ;  /* 0x03e00000081879f3 */ /* 0x000fe20008702818 */
[----:B------:R-:W-:Y:S02]  /*2fd0*/  UIADD3 UR8, UR7, 0x4, URZ ;  /* 0x0000000407087890 */ /* 0x000fe4000fffe03f */
[----:B------:R-:W-:Y:S01]  /*2fe0*/  UIADD3 UR10, UR26, 0x4, URZ ;  /* 0x000000041a0a7890 */ /* 0x000fe2000fffe03f */
[----:B------:R-:W-:Y:S01]  /*2ff0*/  UMOV UR9, 0x40000040 ;  /* 0x4000004000097882 */ /* 0x000fe20000000000 */
[----:B------:R-:W-:-:S15]  /*3000*/  UMOV UR11, 0x40000040 ;  /* 0x40000040000b7882 */ /* 0x000fde0000000000 */
[----:B------:R-:W-:-:S08]  /*3010*/  NOP ;  /* 0x0000000000007918 */ /* 0x000fd00000000000 */
[----:B------:R-:W-:Y:S01]  /*3020*/  QGMMA.64x256x32.F32.E4M3.E5M2 R24, gdesc[UR8], R24 ;  /* 0x03e00000081879f3 */ /* 0x000fe20008702818 */
[----:B------:R-:W-:Y:S02]  /*3030*/  UIADD3 UR8, UR7, 0x6, URZ ;  /* 0x0000000607087890 */ /* 0x000fe4000fffe03f */
[----:B------:R-:W-:Y:S01]  /*3040*/  UIADD3 UR10, UR26, 0x6, URZ ;  /* 0x000000061a0a7890 */ /* 0x000fe2000fffe03f */
[----:B------:R-:W-:Y:S01]  /*3050*/  UMOV UR9, 0x40000040 ;  /* 0x4000004000097882 */ /* 0x000fe20000000000 */
[----:B------:R-:W-:Y:S01]  /*3060*/  UMOV UR11, 0x40000040 ;  /* 0x40000040000b7882 */ /* 0x000fe20000000000 */
[----:B------:R-:W-:-:S06]  /*3070*/  USEL UR7, URZ, 0x1, UP0 ;  /* 0x000000013f077887 */ /* 0x000fcc0008000000 */
[----:B------:R-:W-:-:S15]  /*3080*/  ISETP.NE.AND P0, PT, RZ, UR7, PT ;  /* 0x00000007ff007c0c */ /* 0x000fde000bf05270 */
[----:B------:R-:W-:-:S01]  /*3090*/  NOP ;  /* 0x0000000000007918 */ /* 0x000fc20000000000 */
[----:B------:R-:W-:Y:S03]  /*30a0*/  QGMMA.64x256x32.F32.E4M3.E5M2 R24, gdesc[UR8], R24, gsb0 ;  /* 0x03e00000081879f3 */ /* 0x000fe60008002818 */
[----:B------:R-:W-:Y:S02]  /*30b0*/  WARPGROUP.DEPBAR.LE gsb0, 0x1 ;  /* 0x00008000000079c5 */ /* 0x000fe40000010100 */
[----:B------:R-:W-:Y:S05]  /*30c0*/  @!P0 BRA `(.L_x_24) ;  /* 0x0000000c00708947 */ /* 0x000fea0003800000 */
[----:B------:R-:W-:Y:S02]  /*30d0*/  WARPGROUP.DEPBAR.LE gsb0, 0x0 ;  /* 0x00008000000079c5 */ /* 0x000fe40000010000 */
[----:B-----5:R-:W-:-:S01]  /*30e0*/  FADD R227, R25, R227 ;  /* 0x000000e319e37221 */ /* 0x020fc20000000000 */
[----:B------:R-:W-:Y:S01]  /*30f0*/  FADD R226, R26, R226 ;  /* 0x000000e21ae27221 */ /* 0x000fe20000000000 */
[----:B------:R-:W-:-:S01]  /*3100*/  FADD R225, R27, R225 ;  /* 0x000000e11be17221 */ /* 0x000fc20000000000 */
[----:B------:R-:W-:Y:S01]  /*3110*/  FADD R224, R28, R224 ;  /* 0x000000e01ce07221 */ /* 0x000fe20000000000 */
[----:B------:R-:W-:-:S01]  /*3120*/  FADD R223, R29, R223 ;  /* 0x000000df1ddf7221 */ /* 0x000fc20000000000 */
[----:B------:R2:W-:Y:S01]  /*3130*/  STL [R1+0x80], R227 ;  /* 0x000080e301007387 */ /* 0x0005e20000100800 */
[----:B------:R-:W-:-:S01]  /*3140*/  FADD R222, R30, R222 ;  /* 0x000000de1ede7221 */ /* 0x000fc20000000000 */
[----:B------:R-:W-:Y:S01]  /*3150*/  FADD R221, R31, R221 ;  /* 0x000000dd1fdd7221 */ /* 0x000fe20000000000 */
[----:B------:R-:W-:-:S01]  /*3160*/  FADD R220, R32, R220 ;  /* 0x000000dc20dc7221 */ /* 0x000fc20000000000 */
[----:B------:R-:W-:Y:S01]  /*3170*/  FADD R219, R33, R219 ;  /* 0x000000db21db7221 */ /* 0x000fe20000000000 */
[----:B------:R-:W-:-:S01]  /*3180*/  FADD R218, R34, R218 ;  /* 0x000000da22da7221 */ /* 0x000fc20000000000 */
[----:B------:R-:W-:Y:S01]  /*3190*/  FADD R217, R35, R217 ;  /* 0x000000d923d97221 */ /* 0x000fe20000000000 */
[----:B------:R-:W-:-:S01]  /*31a0*/  FADD R216, R36, R216 ;  /* 0x000000d824d87221 */ /* 0x000fc20000000000 */
[----:B------:R-:W-:Y:S01]  /*31b0*/  FADD R215, R37, R215 ;  /* 0x000000d725d77221 */ /* 0x000fe20000000000 */
[----:B------:R-:W-:-:S01]  /*31c0*/  FADD R214, R38, R214 ;  /* 0x000000d626d67221 */ /* 0x000fc20000000000 */
[----:B--2---:R-:W2:Y:S01]  /*31d0*/  LDL.LU R227, [R1+0x28] ;  /* 0x0000280001e37983 */ /* 0x004ea20000300800 */
[----:B------:R-:W-:-:S01]  /*31e0*/  FADD R213, R39, R213 ;  /* 0x000000d527d57221 */ /* 0x000fc20000000000 */
[----:B------:R-:W-:Y:S01]  /*31f0*/  FADD R212, R40, R212 ;  /* 0x000000d428d47221 */ /* 0x000fe20000000000 */
[----:B------:R-:W-:-:S01]  /*3200*/  FADD R211, R41, R211 ;  /* 0x000000d329d37221 */ /* 0x000fc20000000000 */
[----:B------:R3:W-:Y:S01]  /*3210*/  STL [R1+0x84], R226 ;  /* 0x000084e201007387 */ /* 0x0007e20000100800 */
[----:B------:R-:W-:-:S03]  /*3220*/  FADD R228, R24, R228 ;  /* 0x000000e418e47221 */ /* 0x000fc60000000000 */
[----:B---3--:R-:W3:Y:S04]  /*3230*/  LDL.LU R226, [R1+0x24] ;  /* 0x0000240001e27983 */ /* 0x008ee80000300800 */
[----:B------:R4:W-:Y:S04]  /*3240*/  STL [R1+0x88], R225 ;  /* 0x000088e101007387 */ /* 0x0009e80000100800 */
[----:B----4-:R-:W4:Y:S04]  /*3250*/  LDL.LU R225, [R1+0x20] ;  /* 0x0000200001e17983 */ /* 0x010f280000300800 */
[----:B------:R0:W-:Y:S04]  /*3260*/  STL [R1+0x8c], R224 ;  /* 0x00008ce001007387 */ /* 0x0001e80000100800 */
[----:B0-----:R-:W4:Y:S04]  /*3270*/  LDL.LU R224, [R1+0x1c] ;  /* 0x00001c0001e07983 */ /* 0x001f280000300800 */
        /* <DEDUP_REMOVED lines=13> */
[----:B0-----:R-:W4:Y:S04]  /*3350*/  LDL.LU R217, [R1] ;  /* 0x0000000001d97983 */ /* 0x001f280000300800 */
[----:B------:R-:W-:Y:S04]  /*3360*/  STL [R1+0xac], R216 ;  /* 0x0000acd801007387 */ /* 0x000fe80000100800 */
[----:B------:R-:W-:Y:S04]  /*3370*/  STL [R1+0xb0], R215 ;  /* 0x0000b0d701007387 */ /* 0x000fe80000100800 */
[----:B------:R-:W-:Y:S04]  /*3380*/  STL [R1+0xb4], R214 ;  /* 0x0000b4d601007387 */ /* 0x000fe80000100800 */
[----:B------:R-:W-:Y:S04]  /*3390*/  STL [R1+0xb8], R213 ;  /* 0x0000b8d501007387 */ /* 0x000fe80000100800 */
[----:B------:R-:W-:Y:S04]  /*33a0*/  STL [R1+0xbc], R212 ;  /* 0x0000bcd401007387 */ /* 0x000fe80000100800 */
[----:B------:R0:W-:Y:S01]  /*33b0*/  STL [R1+0xc0], R211 ;  /* 0x0000c0d301007387 */ /* 0x0001e20000100800 */
[----:B--2---:R-:W-:-:S01]  /*33c0*/  FADD R227, R134, R227 ;  /* 0x000000e386e37221 */ /* 0x004fc20000000000 */
[----:B---3--:R-:W-:Y:S01]  /*33d0*/  FADD R226, R133, R226 ;  /* 0x000000e285e27221 */ /* 0x008fe20000000000 */
[----:B----4-:R-:W-:-:S01]  /*33e0*/  FADD R225, R132, R225 ;  /* 0x000000e184e17221 */ /* 0x010fc20000000000 */
[----:B------:R-:W-:Y:S01]  /*33f0*/  FADD R224, R131, R224 ;  /* 0x000000e083e07221 */ /* 0x000fe20000000000 */
[----:B------:R-:W-:-:S01]  /*3400*/  FADD R223, R130, R223 ;  /* 0x000000df82df7221 */ /* 0x000fc20000000000 */
[----:B------:R-:W-:Y:S01]  /*3410*/  FADD R222, R129, R222 ;  /* 0x000000de81de7221 */ /* 0x000fe20000000000 */
[----:B------:R-:W-:-:S01]  /*3420*/  FADD R221, R128, R221 ;  /* 0x000000dd80dd7221 */ /* 0x000fc20000000000 */
[----:B------:R-:W-:Y:S01]  /*3430*/  FADD R220, R127, R220 ;  /* 0x000000dc7fdc7221 */ /* 0x000fe20000000000 */
[----:B------:R-:W-:-:S01]  /*3440*/  FADD R219, R126, R219 ;  /* 0x000000db7edb7221 */ /* 0x000fc20000000000 */
[----:B------:R-:W-:Y:S01]  /*3450*/  FADD R218, R125, R218 ;  /* 0x000000da7dda7221 */ /* 0x000fe20000000000 */
[----:B------:R-:W-:-:S05]  /*3460*/  FADD R217, R124, R217 ;  /* 0x000000d97cd97221 */ /* 0x000fca0000000000 */
[----:B------:R2:W-:Y:S04]  /*3470*/  STL [R1], R217 ;  /* 0x000000d901007387 */ /* 0x0005e80000100800 */
[----:B------:R3:W-:Y:S04]  /*3480*/  STL [R1+0x4], R218 ;  /* 0x000004da01007387 */ /* 0x0007e80000100800 */
[----:B------:R4:W-:Y:S04]  /*3490*/  STL [R1+0x8], R219 ;  /* 0x000008db01007387 */ /* 0x0009e80000100800 */
[----:B------:R1:W-:Y:S04]  /*34a0*/  STL [R1+0xc], R220 ;  /* 0x00000cdc01007387 */ /* 0x0003e80000100800 */
[----:B------:R1:W-:Y:S04]  /*34b0*/  STL [R1+0x10], R221 ;  /* 0x000010dd01007387 */ /* 0x0003e80000100800 */
[----:B------:R1:W-:Y:S04]  /*34c0*/  STL [R1+0x14], R222 ;  /* 0x000014de01007387 */ /* 0x0003e80000100800 */
[----:B------:R1:W-:Y:S04]  /*34d0*/  STL [R1+0x18], R223 ;  /* 0x000018df01007387 */ /* 0x0003e80000100800 */
[----:B------:R1:W-:Y:S04]  /*34e0*/  STL [R1+0x1c], R224 ;  /* 0x00001ce001007387 */ /* 0x0003e80000100800 */
[----:B0-----:R-:W4:Y:S04]  /*34f0*/  LDL.LU R211, [R1+0x2c] ;  /* 0x00002c0001d37983 */ /* 0x001f280000300800 */
[----:B------:R0:W-:Y:S04]  /*3500*/  STL [R1+0x20], R225 ;  /* 0x000020e101007387 */ /* 0x0001e80000100800 */
[----:B------:R-:W4:Y:S04]  /*3510*/  LDL.LU R212, [R1+0x30] ;  /* 0x0000300001d47983 */ /* 0x000f280000300800 */
[----:B------:R0:W-:Y:S04]  /*3520*/  STL [R1+0x24], R226 ;  /* 0x000024e201007387 */ /* 0x0001e80000100800 */
[----:B------:R-:W4:Y:S04]  /*3530*/  LDL.LU R213, [R1+0x34] ;  /* 0x0000340001d57983 */ /* 0x000f280000300800 */
[----:B------:R0:W-:Y:S04]  /*3540*/  STL [R1+0x28], R227 ;  /* 0x000028e301007387 */ /* 0x0001e80000100800 */
[----:B------:R-:W4:Y:S04]  /*3550*/  LDL.LU R214, [R1+0x38] ;  /* 0x0000380001d67983 */ /* 0x000f280000300800 */
[----:B------:R-:W4:Y:S04]  /*3560*/  LDL.LU R215, [R1+0x3c] ;  /* 0x00003c0001d77983 */ /* 0x000f280000300800 */
[----:B------:R-:W4:Y:S04]  /*3570*/  LDL.LU R216, [R1+0x40] ;  /* 0x0000400001d87983 */ /* 0x000f280000300800 */
[----:B--2---:R-:W2:Y:S04]  /*3580*/  LDL.LU R217, [R1+0x44] ;  /* 0x0000440001d97983 */ /* 0x004ea80000300800 */
[----:B---3--:R-:W3:Y:S04]  /*3590*/  LDL.LU R218, [R1+0x48] ;  /* 0x0000480001da7983 */ /* 0x008ee80000300800 */
[----:B----4-:R-:W4:Y:S04]  /*35a0*/  LDL.LU R219, [R1+0x4c] ;  /* 0x00004c0001db7983 */ /* 0x010f280000300800 */
[----:B-1----:R-:W4:Y:S04]  /*35b0*/  LDL.LU R220, [R1+0x50] ;  /* 0x0000500001dc7983 */ /* 0x002f280000300800 */
[----:B------:R-:W4:Y:S04]  /*35c0*/  LDL.LU R221, [R1+0x54] ;  /* 0x0000540001dd7983 */ /* 0x000f280000300800 */
[----:B------:R-:W4:Y:S04]  /*35d0*/  LDL.LU R222, [R1+0x58] ;  /* 0x0000580001de7983 */ /* 0x000f280000300800 */
[----:B------:R-:W4:Y:S04]  /*35e0*/  LDL.LU R223, [R1+0x5c] ;  /* 0x00005c0001df7983 */ /* 0x000f280000300800 */
[----:B------:R-:W4:Y:S04]  /*35f0*/  LDL.LU R224, [R1+0x60] ;  /* 0x0000600001e07983 */ /* 0x000f280000300800 */
[----:B0-----:R-:W4:Y:S04]  /*3600*/  LDL.LU R225, [R1+0x64] ;  /* 0x0000640001e17983 */ /* 0x001f280000300800 */
[----:B------:R-:W4:Y:S04]  /*3610*/  LDL.LU R226, [R1+0x68] ;  /* 0x0000680001e27983 */ /* 0x000f280000300800 */
[----:B------:R-:W4:Y:S01]  /*3620*/  LDL.LU R227, [R1+0x6c] ;  /* 0x00006c0001e37983 */ /* 0x000f220000300800 */
[----:B------:R-:W-:-:S05]  /*3630*/  FADD R211, R135, R211 ;  /* 0x000000d387d37221 */ /* 0x000fca0000000000 */
[----:B------:R0:W-:Y:S01]  /*3640*/  STL [R1+0x2c], R211 ;  /* 0x00002cd301007387 */ /* 0x0001e20000100800 */
[----:B------:R-:W-:-:S03]  /*3650*/  FADD R212, R136, R212 ;  /* 0x000000d488d47221 */ /* 0x000fc60000000000 */
[----:B0-----:R0:W5:Y:S01]  /*3660*/  LDL.LU R211, [R1+0xc0] ;  /* 0x0000c00001d37983 */ /* 0x0011620000300800 */
[----:B------:R-:W-:-:S03]  /*3670*/  FADD R213, R137, R213 ;  /* 0x000000d589d57221 */ /* 0x000fc60000000000 */
[----:B------:R1:W-:Y:S01]  /*3680*/  STL [R1+0x30], R212 ;  /* 0x000030d401007387 */ /* 0x0003e20000100800 */
[----:B------:R-:W-:-:S01]  /*3690*/  FADD R214, R138, R214 ;  /* 0x000000d68ad67221 */ /* 0x000fc20000000000 */
[----:B------:R-:W-:Y:S02]  /*36a0*/  FADD R215, R139, R215 ;  /* 0x000000d78bd77221 */ /* 0x000fe40000000000 */
[----:B-1----:R0:W5:Y:S01]  /*36b0*/  LDL.LU R212, [R1+0xbc] ;  /* 0x0000bc0001d47983 */ /* 0x0021620000300800 */
[----:B------:R-:W-:-:S03]  /*36c0*/  FADD R216, R140, R216 ;  /* 0x000000d88cd87221 */ /* 0x000fc60000000000 */
[----:B------:R1:W-:Y:S01]  /*36d0*/  STL [R1+0x34], R213 ;  /* 0x000034d501007387 */ /* 0x0003e20000100800 */
[----:B--2---:R-:W-:-:S03]  /*36e0*/  FADD R217, R141, R217 ;  /* 0x000000d98dd97221 */ /* 0x004fc60000000000 */
[----:B-1----:R0:W5:Y:S01]  /*36f0*/  LDL.LU R213, [R1+0xb8] ;  /* 0x0000b80001d57983 */ /* 0x0021620000300800 */
[----:B---3--:R-:W-:-:S03]  /*3700*/  FADD R218, R142, R218 ;  /* 0x000000da8eda7221 */ /* 0x008fc60000000000 */
[----:B------:R1:W-:Y:S01]  /*3710*/  STL [R1+0x38], R214 ;  /* 0x000038d601007387 */ /* 0x0003e20000100800 */
[----:B----4-:R-:W-:-:S01]  /*3720*/  FADD R219, R143, R219 ;  /* 0x000000db8fdb7221 */ /* 0x010fc20000000000 */
[----:B------:R-:W-:Y:S02]  /*3730*/  FADD R220, R144, R220 ;  /* 0x000000dc90dc7221 */ /* 0x000fe40000000000 */
[----:B-1----:R0:W5:Y:S04]  /*3740*/  LDL.LU R214, [R1+0xb4] ;  /* 0x0000b40001d67983 */ /* 0x0021680000300800 */
[----:B------:R1:W-:Y:S01]  /*3750*/  STL [R1+0x3c], R215 ;  /* 0x00003cd701007387 */ /* 0x0003e20000100800 */
[----:B------:R-:W-:-:S01]  /*3760*/  FADD R221, R145, R221 ;  /* 0x000000dd91dd7221 */ /* 0x000fc20000000000 */
[----:B------:R-:W-:-:S02]  /*3770*/  FADD R222, R146, R222 ;  /* 0x000000de92de7221 */ /* 0x000fc40000000000 */
[----:B-1----:R0:W5:Y:S04]  /*3780*/  LDL.LU R215, [R1+0xb0] ;  /* 0x0000b00001d77983 */ /* 0x0021680000300800 */
[----:B------:R1:W-:Y:S01]  /*3790*/  STL [R1+0x40], R216 ;  /* 0x000040d801007387 */ /* 0x0003e20000100800 */
[----:B------:R-:W-:-:S03]  /*37a0*/  FADD R223, R147, R223 ;  /* 0x000000df93df7221 */ /* 0x000fc60000000000 */
        /* <DEDUP_REMOVED lines=13> */
[----:B------:R1:W-:Y:S04]  /*3880*/  STL [R1+0x54], R221 ;  /* 0x000054dd01007387 */ /* 0x0003e80000100800 */
        /* <DEDUP_REMOVED lines=12> */
[----:B-1----:R0:W5:Y:S01]  /*3950*/  LDL.LU R227, [R1+0x80] ;  /* 0x0000800001e37983 */ /* 0x0021620000300800 */
        /* <DEDUP_REMOVED lines=82> */
[----:B0-----:R-:W-:-:S06]  /*3e80*/  UMOV UR6, URZ ;  /* 0x0000003f00067c82 */ /* 0x001fcc0008000000 */
.L_x_24:
[----:B------:R-:W-:Y:S05]  /*3e90*/  @!P1 BRA `(.L_x_25) ;  /* 0x0000000000049947 */ /* 0x000fea0003800000 */
[----:B------:R-:W-:Y:S01]  /*3ea0*/  BPT.TRAP 0x1 ;  /* 0x000000040000795c */ /* 0x000fe20000300000 */
.L_x_25:
[----:B------:R-:W-:Y:S02]  /*3eb0*/  UISETP.GT.U32.AND UP0, UPT, UR13, 0x1, UPT ;  /* 0x000000010d00788c */ /* 0x000fe4000bf04070 */
[----:B------:R-:W-:-:S04]  /*3ec0*/  ULEA UR8, UR18, UR14, 0x3 ;  /* 0x0000000e12087291 */ /* 0x000fc8000f8e183f */
[----:B------:R-:W-:Y:S01]  /*3ed0*/  UIADD3 UR8, UR8, 0x20, URZ ;  /* 0x0000002008087890 */ /* 0x000fe2000fffe03f */
[----:B------:R-:W-:-:S03]  /*3ee0*/  PLOP3.LUT P0, PT, PT, PT, UP0, 0x80, 0x0 ;  /* 0x000000000000781c */ /* 0x000fc60003f0f008 */
[----:B------:R-:W-:-:S09]  /*3ef0*/  UPRMT UR8, URZ, 0x654, UR8 ;  /* 0x000006543f087896 */ /* 0x000fd20008000008 */
[----:B------:R-:W-:Y:S01]  /*3f00*/  SYNCS.ARRIVE.TRANS64.RED.A1T0 RZ, [UR8], RZ ;  /* 0x000000ffffff79a7 */ /* 0x000fe20008100408 */
[----:B------:R-:W-:Y:S05]  /*3f10*/  @P0 BRA `(.L_x_26) ;  /* 0x0000000000040947 */ /* 0x000fea0003800000 */
[----:B------:R-:W-:Y:S01]  /*3f20*/  BPT.TRAP 0x1 ;  /* 0x000000040000795c */ /* 0x000fe20000300000 */
.L_x_26:
[----:B------:R-:W-:Y:S02]  /*3f30*/  UISETP.GT.AND UP2, UPT, UR19, 0x1, UPT ;  /* 0x000000011300788c */ /* 0x000fe4000bf44270 */
[----:B------:R-:W-:Y:S02]  /*3f40*/  UIADD3 UR16, UR16, 0x1, URZ ;  /* 0x0000000110107890 */ /* 0x000fe4000fffe03f */
[----:B------:R-:W-:Y:S02]  /*3f50*/  UIADD3 UR18, UR18, 0x1, URZ ;  /* 0x0000000112127890 */ /* 0x000fe4000fffe03f */
[----:B------:R-:W-:Y:S01]  /*3f60*/  PLOP3.LUT P0, PT, PT, PT, UP2, 0x80, 0x0 ;  /* 0x000000000000781c */ /* 0x000fe20003f0f028 */
[----:B------:R-:W-:Y:S02]  /*3f70*/  UISETP.NE.AND UP0, UPT, UR16, 0x4, UPT ;  /* 0x000000041000788c */ /* 0x000fe4000bf05270 */
[----:B------:R-:W-:Y:S02]  /*3f80*/  UIADD3 UR9, UR19, -0x1, URZ ;  /* 0xffffffff13097890 */ /* 0x000fe4000fffe03f */
[----:B------:R-:W-:-:S02]  /*3f90*/  USEL UR8, URZ, 0x1, UP0 ;  /* 0x000000013f087887 */ /* 0x000fc40008000000 */
[----:B------:R-:W-:Y:S02]  /*3fa0*/  UISETP.NE.AND UP1, UPT, UR18, 0x4, UPT ;  /* 0x000000041200788c */ /* 0x000fe4000bf25270 */
[----:B------:R-:W-:Y:S02]  /*3fb0*/  ULOP3.LUT UR17, UR17, UR8, URZ, 0x3c, !UPT ;  /* 0x0000000811117292 */ /* 0x000fe4000f8e3c3f */
[----:B------:R-:W-:Y:S02]  /*3fc0*/  USEL UR16, UR16, URZ, UP0 ;  /* 0x0000003f10107287 */ /* 0x000fe40008000000 */
[----:B------:R-:W-:Y:S01]  /*3fd0*/  USEL UR18, UR18, URZ, UP1 ;  /* 0x0000003f12127287 */ /* 0x000fe20008800000 */
[----:B------:R-:W-:Y:S01]  /*3fe0*/  UMOV UR8, 0x1 ;  /* 0x0000000100087882 */ /* 0x000fe20000000000 */
[----:B------:R-:W-:Y:S01]  /*3ff0*/  UMOV UR19, UR9 ;  /* 0x0000000900137c82 */ /* 0x000fe20008000000 */
[----:B------:R-:W-:Y:S09]  /*4000*/  @P0 BRA `(.L_x_27) ;  /* 0xffffffec00500947 */ /* 0x000ff2000383ffff */
.L_x_19:
[----:B------:R-:W-:-:S04]  /*4010*/  UISETP.NE.AND UP0, UPT, UR6, URZ, UPT ;  /* 0x0000003f0600728c */ /* 0x000fc8000bf05270 */
[----:B------:R-:W-:-:S06]  /*4020*/  USEL UR6, URZ, 0x1, !UP0 ;  /* 0x000000013f067887 */ /* 0x000fcc000c000000 */
[----:B------:R-:W-:-:S13]  /*4030*/  ISETP.NE.AND P0, PT, RZ, UR6, PT ;  /* 0x00000006ff007c0c */ /* 0x000fda000bf05270 */
[----:B------:R-:W-:Y:S05]  /*4040*/  @!P0 BRA `(.L_x_28) ;  /* 0x0000000c00c48947 */ /* 0x000fea0003800000 */
[----:B------:R-:W-:Y:S02]  /*4050*/  WARPGROUP.DEPBAR.LE gsb0, 0x0 ;  /* 0x00008000000079c5 */ /* 0x000fe40000010000 */
[----:B-----5:R-:W-:Y:S01]  /*4060*/  FADD R227, R25, R227 ;  /* 0x000000e319e37221 */ /* 0x020fe20000000000 */
[----:B------:R-:W-:-:S04]  /*4070*/  FADD R228, R24, R228 ;  /* 0x000000e418e47221 */ /* 0x000fc80000000000 */
[----:B------:R2:W-:Y:S04]  /*4080*/  STL [R1+0x80], R227 ;  /* 0x000080e301007387 */ /* 0x0005e80000100800 */
[----:B--2---:R-:W2:Y:S04]  /*4090*/  LDL.LU R227, [R1+0x6c] ;  /* 0x00006c0001e37983 */ /* 0x004ea80000300800 */
[----:B--2---:R2:W-:Y:S04]  /*40a0*/  STL [R1+0x84], R227 ;  /* 0x000084e301007387 */ /* 0x0045e80000100800 */
        /* <DEDUP_REMOVED lines=52> */
[----:B--2---:R-:W2:Y:S01]  /*43f0*/  LDL.LU R227, [R1] ;  /* 0x0000000001e37983 */ /* 0x004ea20000300800 */
[----:B------:R-:W-:Y:S01]  /*4400*/  FADD R226, R26, R226 ;  /* 0x000000e21ae27221 */ /* 0x000fe20000000000 */
        /* <DEDUP_REMOVED lines=97> */
[----:B--2---:R-:W-:-:S05]  /*4a20*/  FADD R227, R124, R227 ;  /* 0x000000e37ce37221 */ /* 0x004fca0000000000 */
[----:B------:R2:W-:Y:S04]  /*4a30*/  STL [R1], R227 ;  /* 0x000000e301007387 */ /* 0x0005e80000100800 */
[----:B--2---:R-:W2:Y:S02]  /*4a40*/  LDL.LU R227, [R1+0xec] ;  /* 0x0000ec0001e37983 */ /* 0x004ea40000300800 */
[----:B--2---:R-:W-:-:S05]  /*4a50*/  FADD R227, R125, R227 ;  /* 0x000000e37de37221 */ /* 0x004fca0000000000 */
[----:B------:R2:W-:Y:S04]  /*4a60*/  STL [R1+0x4], R227 ;  /* 0x000004e301007387 */ /* 0x0005e80000100800 */
        /* <DEDUP_REMOVED lines=78> */
[----:B--2---:R2:W5:Y:S02]  /*4f50*/  LDL.LU R227, [R1+0x80] ;  /* 0x0000800001e37983 */ /* 0x0045640000300800 */
.L_x_28:
[----:B------:R-:W-:Y:S02]  /*4f60*/  WARPGROUP.DEPBAR.LE gsb0, 0x0 ;  /* 0x00008000000079c5 */ /* 0x000fe40000010000 */
[----:B------:R-:W3:Y:S02]  /*4f70*/  LDC R24, c[0x0][0x28c] ;  /* 0x0000a300ff187b82 */ /* 0x000ee40000000800 */
[----:B---3--:R-:W-:-:S13]  /*4f80*/  ISETP.GE.AND P0, PT, R24, 0x1, PT ;  /* 0x000000011800780c */ /* 0x008fda0003f06270 */
[----:B------:R-:W-:Y:S05]  /*4f90*/  @!P0 BRA `(.L_x_29) ;  /* 0x0000000000408947 */ /* 0x000fea0003800000 */
[----:B------:R-:W-:-:S06]  /*4fa0*/  UISETP.NE.AND UP0, UPT, UR25, 0x3, UPT ;  /* 0x000000031900788c */ /* 0x000fcc000bf05270 */
[----:B------:R-:W-:-:S13]  /*4fb0*/  PLOP3.LUT P0, PT, PT, PT, UP0, 0x80, 0x0 ;  /* 0x000000000000781c */ /* 0x000fda0003f0f008 */
[----:B------:R-:W-:Y:S05]  /*4fc0*/  @!P0 BRA `(.L_x_30) ;  /* 0x0000000000048947 */ /* 0x000fea0003800000 */
[----:B------:R-:W-:Y:S01]  /*4fd0*/  BPT.TRAP 0x1 ;  /* 0x000000040000795c */ /* 0x000fe20000300000 */
.L_x_30:
[----:B------:R-:W-:-:S04]  /*4fe0*/  UISETP.LT.AND UP0, UPT, UR12, 0x1, UPT ;  /* 0x000000010c00788c */ /* 0x000fc8000bf01270 */
[----:B------:R-:W-:Y:S02]  /*4ff0*/  USEL UR6, UR12, 0x1, UP0 ;  /* 0x000000010c067887 */ /* 0x000fe40008000000 */
[----:B------:R-:W-:Y:S02]  /*5000*/  UISETP.GT.U32.AND UP0, UPT, UR13, 0x1, UPT ;  /* 0x000000010d00788c */ /* 0x000fe4000bf04070 */
[----:B------:R-:W-:-:S04]  /*5010*/  UIADD3 UR6, UR5, UR12, -UR6 ;  /* 0x0000000c05067290 */ /* 0x000fc8000fffe806 */
[----:B------:R-:W-:Y:S01]  /*5020*/  USHF.L.U32 UR6, UR6, 0x3, URZ ;  /* 0x0000000306067899 */ /* 0x000fe2000800063f */
[----:B------:R-:W-:-:S03]  /*5030*/  PLOP3.LUT P0, PT, PT, PT, UP0, 0x80, 0x0 ;  /* 0x000000000000781c */ /* 0x000fc60003f0f008 */
[----:B------:R-:W-:-:S04]  /*5040*/  ULOP3.LUT UR6, UR6, 0x18, URZ, 0xc0, !UPT ;  /* 0x0000001806067892 */ /* 0x000fc8000f8ec03f */
[----:B------:R-:W-:-:S04]  /*5050*/  UIADD3 UR6, UR14, 0x20, UR6 ;  /* 0x000000200e067890 */ /* 0x000fc8000fffe006 */
[----:B------:R-:W-:-:S09]  /*5060*/  UPRMT UR6, URZ, 0x654, UR6 ;  /* 0x000006543f067896 */ /* 0x000fd20008000006 */
[----:B------:R-:W-:Y:S01]  /*5070*/  SYNCS.ARRIVE.TRANS64.RED.A1T0 RZ, [UR6], RZ ;  /* 0x000000ffffff79a7 */ /* 0x000fe20008100406 */
[----:B------:R-:W-:Y:S05]  /*5080*/  @P0 BRA `(.L_x_29) ;  /* 0x0000000000040947 */ /* 0x000fea0003800000 */
[----:B------:R-:W-:Y:S01]  /*5090*/  BPT.TRAP 0x1 ;  /* 0x000000040000795c */ /* 0x000fe20000300000 */
.L_x_29:
[----:B------:R-:W-:Y:S01]  /*50a0*/  STL [R1+0x88], R3 ;  /* 0x0000880301007387 */ /* 0x000fe20000100800 */
[----:B------:R-:W3:Y:S01]  /*50b0*/  LDC R28, c[0x0][0x288] ;  /* 0x0000a200ff1c7b82 */ /* 0x000ee20000000800 */
[----:B------:R-:W-:Y:S02]  /*50c0*/  ULDC UR6, c[0x0][0x284] ;  /* 0x0000a10000067ab9 */ /* 0x000fe40000000800 */
[----:B------:R4:W-:Y:S04]  /*50d0*/  STL [R1+0x84], R2 ;  /* 0x0000840201007387 */ /* 0x0009e80000100800 */
[----:B----4-:R-:W4:Y:S04]  /*50e0*/  LDL.LU R2, [R1+0x7c] ;  /* 0x00007c0001027983 */ /* 0x010f280000300800 */
[----:B-----5:R0:W-:Y:S01]  /*50f0*/  STL [R1+0x80], R0 ;  /* 0x0000800001007387 */ /* 0x0201e20000100800 */
[----:B------:R-:W1:Y:S03]  /*5100*/  S2R R3, SR_TID.X ;  /* 0x0000000000037919 */ /* 0x000e660000002100 */
[----:B0-----:R-:W2:Y:S01]  /*5110*/  LDL.LU R0, [R1+0x78] ;  /* 0x0000780001007983 */ /* 0x001ea20000300800 */
[----:B-1----:R-:W-:-:S02]  /*5120*/  SHF.R.U32.HI R24, RZ, 0x2, R3 ;  /* 0x00000002ff187819 */ /* 0x002fc40000011603 */
[----:B------:R-:W-:Y:S02]  /*5130*/  LOP3.LUT R26, R3, 0x60, RZ, 0xc0, !PT ;  /* 0x00000060031a7812 */ /* 0x000fe400078ec0ff */
[----:B------:R-:W-:Y:S02]  /*5140*/  SHF.R.U32.HI R27, RZ, 0x7, R3 ;  /* 0x00000007ff1b7819 */ /* 0x000fe40000011603 */
[----:B------:R-:W-:Y:S02]  /*5150*/  LOP3.LUT R25, R24, 0x7, RZ, 0xc0, !PT ;  /* 0x0000000718197812 */ /* 0x000fe400078ec0ff */
[----:B------:R-:W-:Y:S02]  /*5160*/  SHF.R.U32.HI R26, RZ, 0x1, R26 ;  /* 0x00000001ff1a7819 */ /* 0x000fe4000001161a */
[----:B------:R-:W-:Y:S02]  /*5170*/  LOP3.LUT R24, R27, 0x1, RZ, 0xc0, !PT ;  /* 0x000000011b187812 */ /* 0x000fe400078ec0ff */
[----:B------:R-:W-:-:S03]  /*5180*/  IADD3 R27, RZ, -R26, -R25 ;  /* 0x8000001aff1b7210 */ /* 0x000fc60007ffe819 */
[C---:B------:R-:W-:Y:S02]  /*5190*/  IMAD.SHL.U32 R30, R24.reuse, 0x40, RZ ;  /* 0x00000040181e7824 */ /* 0x040fe400078e00ff */
[----:B------:R-:W-:Y:S01]  /*51a0*/  IMAD R29, R24, -0x40, R27 ;  /* 0xffffffc0181d7824 */ /* 0x000fe200078e021b */
[C---:B------:R-:W-:Y:S01]  /*51b0*/  LOP3.LUT R24, R3.reuse, 0x3, RZ, 0xc0, !PT ;  /* 0x0000000303187812 */ /* 0x040fe200078ec0ff */
[----:B------:R-:W-:Y:S01]  /*51c0*/  IMAD.SHL.U32 R27, R3, 0x2, RZ ;  /* 0x00000002031b7824 */ /* 0x000fe200078e00ff */
[----:B------:R-:W-:Y:S01]  /*51d0*/  LOP3.LUT R25, R30, 0x40, R25, 0xe2, !PT ;  /* 0x000000401e197812 */ /* 0x000fe200078ee219 */
[----:B------:R0:W5:Y:S03]  /*51e0*/  LDL.LU R3, [R1+0x88] ;  /* 0x0000880001037983 */ /* 0x0001660000300800 */
[----:B------:R-:W-:Y:S01]  /*51f0*/  LOP3.LUT R27, R27, 0x6, RZ, 0xc0, !PT ;  /* 0x000000061b1b7812 */ /* 0x000fe200078ec0ff */
[----:B---3--:R-:W-:-:S02]  /*5200*/  IMAD R24, R24, -0x2, R28 ;  /* 0xfffffffe18187824 */ /* 0x008fc400078e021c */
[C---:B----4-:R-:W-:Y:S02]  /*5210*/  IMAD.SHL.U32 R30, R2.reuse, 0x80, RZ ;  /* 0x00000080021e7824 */ /* 0x050fe400078e00ff */
[----:B------:R-:W-:Y:S02]  /*5220*/  IMAD.WIDE R32, R2, 0x80, RZ ;  /* 0x0000008002207825 */ /* 0x000fe400078e02ff */
[----:B------:R0:W5:Y:S02]  /*5230*/  LDL.LU R2, [R1+0x84] ;  /* 0x0000840001027983 */ /* 0x0001640000300800 */
[----:B--2---:R-:W-:-:S05]  /*5240*/  IMAD.SHL.U32 R35, R0, 0x100, RZ ;  /* 0x0000010000237824 */ /* 0x004fca00078e00ff */
[----:B------:R-:W-:Y:S02]  /*5250*/  ISETP.GE.AND P0, PT, R35, R28, PT ;  /* 0x0000001c2300720c */ /* 0x000fe40003f06270 */
[----:B------:R-:W-:Y:S02]  /*5260*/  PRMT R28, R27, 0x6540, R0 ;  /* 0x000065401b1c7816 */ /* 0x000fe40000000000 */
[----:B------:R0:W5:Y:S01]  /*5270*/  LDL.LU R0, [R1+0x80] ;  /* 0x0000800001007983 */ /* 0x0001620000300800 */
[C---:B------:R-:W-:Y:S02]  /*5280*/  ISETP.GE.OR P0, PT, R30.reuse, UR6, P0 ;  /* 0x000000061e007c0c */ /* 0x040fe40008706670 */
[----:B------:R-:W-:Y:S01]  /*5290*/  IADD3 R38, -R30, UR6, R29 ;  /* 0x000000061e267c10 */ /* 0x000fe2000fffe11d */
[----:B------:R-:W-:Y:S01]  /*52a0*/  IMAD.IADD R35, R24, 0x1, -R35 ;  /* 0x0000000118237824 */ /* 0x000fe200078e0a23 */
[----:B------:R-:W-:Y:S01]  /*52b0*/  LOP3.LUT R39, R32, R25, R26, 0xfe, !PT ;  /* 0x0000001920277212 */ /* 0x000fe200078efe1a */
[----:B------:R-:W-:-:S08]  /*52c0*/  IMAD.MOV.U32 R34, RZ, RZ, -0x1 ;  /* 0xffffffffff227424 */ /* 0x000fd000078e00ff */
[----:B0-----:R-:W-:Y:S05]  /*52d0*/  @P0 BRA `(.L_x_31) ;  /* 0x0000008c00ac0947 */ /* 0x001fea0003800000 */
[----:B------:R-:W0:Y:S01]  /*52e0*/  LDC.64 R26, c[0x0][0x5c8] ;  /* 0x00017200ff1a7b82 */ /* 0x000e220000000a00 */
[----:B------:R-:W-:Y:S01]  /*52f0*/  USHF.R.S32.HI UR7, URZ, 0x1f, UR24 ;  /* 0x0000001f3f077899 */ /* 0x000fe20008011418 */
[--C-:B------:R-:W-:Y:S01]  /*5300*/  SHF.R.S32.HI R29, RZ, 0x1f, R28.reuse ;  /* 0x0000001fff1d7819 */ /* 0x100fe2000001141c */
[----:B------:R-:W-:Y:S01]  /*5310*/  ULDC.64 UR8, c[0x0][0x5d0] ;  /* 0x0001740000087ab9 */ /* 0x000fe20000000a00 */
[----:B------:R-:W-:Y:S01]  /*5320*/  BSSY B0, `(.L_x_31) ;  /* 0x00008e6000007945 */ /* 0x000fe20003800000 */
[----:B------:R-:W-:Y:S02]  /*5330*/  UIMAD UR6, UR7, UR8, URZ ;  /* 0x00000008070672a4 */ /* 0x000fe4000f8e023f */
[----:B------:R-:W-:Y:S02]  /*5340*/  IMAD.U32 R25, RZ, RZ, UR8 ;  /* 0x00000008ff197e24 */ /* 0x000fe4000f8e00ff */
[----:B------:R-:W-:Y:S02]  /*5350*/  UIMAD UR6, UR24, UR9, UR6 ;  /* 0x00000009180672a4 */ /* 0x000fe4000f8e0206 */
[----:B------:R-:W-:Y:S01]  /*5360*/  IMAD.WIDE.U32 R24, R25, UR24, R28 ;  /* 0x0000001819187c25 */ /* 0x000fe2000f8e001c */
[----:B------:R-:W-:-:S03]  /*5370*/  ULDC.64 UR8, c[0x0][0x5c0] ;  /* 0x0001700000087ab9 */ /* 0x000fc60000000a00 */
[----:B------:R-:W-:Y:S02]  /*5380*/  VIADD R25, R25, UR6 ;  /* 0x0000000619197c36 */ /* 0x000fe40008000000 */
[-C--:B0-----:R-:W-:Y:S02]  /*5390*/  IMAD R30, R33, R26.reuse, RZ ;  /* 0x0000001a211e7224 */ /* 0x081fe400078e02ff */
[----:B------:R-:W-:-:S04]  /*53a0*/  IMAD.WIDE.U32 R24, R39, R26, R24 ;  /* 0x0000001a27187225 */ /* 0x000fc800078e0018 */
[----:B------:R-:W-:-:S04]  /*53b0*/  IMAD R31, R39, R27, R30 ;  /* 0x0000001b271f7224 */ /* 0x000fc800078e021e */
[----:B------:R-:W-:Y:S01]  /*53c0*/  IMAD.IADD R30, R25, 0x1, R31 ;  /* 0x00000001191e7824 */ /* 0x000fe200078e021f */
[----:B------:R-:W-:Y:S02]  /*53d0*/  LEA R25, P0, R26, R24, 0x3 ;  /* 0x000000181a197211 */ /* 0x000fe400078018ff */
[----:B------:R-:W-:Y:S02]  /*53e0*/  IADD3 R24, P1, R24, UR8, RZ ;  /* 0x0000000818187c10 */ /* 0x000fe4000ff3e0ff */
[----:B------:R-:W-:Y:S02]  /*53f0*/  LEA.HI.X R27, R26, R30, R27, 0x3, P0 ;  /* 0x0000001e1a1b7211 */ /* 0x000fe400000f1c1b */
[----:B------:R-:W-:Y:S02]  /*5400*/  FSETP.NEU.AND P0, PT, RZ, UR23, PT ;  /* 0x00000017ff007c0b */ /* 0x000fe4000bf0d000 */
[----:B------:R-:W-:Y:S02]  /*5410*/  IADD3 R26, P2, R25, UR8, RZ ;  /* 0x00000008191a7c10 */ /* 0x000fe4000ff5e0ff */
[----:B------:R-:W-:-:S02]  /*5420*/  IADD3.X R25, R30, UR9, RZ, P1, !PT ;  /* 0x000000091e197c10 */ /* 0x000fc40008ffe4ff */
[----:B------:R-:W-:-:S07]  /*5430*/  IADD3.X R27, R27, UR9, RZ, P2, !PT ;  /* 0x000000091b1b7c10 */ /* 0x000fce00097fe4ff */
[----:B------:R-:W-:Y:S05]  /*5440*/  @!P0 BRA `(.L_x_32) ;  /* 0x0000006800d48947 */ /* 0x000fea0003800000 */
[----:B------:R-:W-:Y:S01]  /*5450*/  ULDC.64 UR8, c[0x0][0x5b8] ;  /* 0x00016e0000087ab9 */ /* 0x000fe20000000a00 */
[----:B------:R-:W-:Y:S01]  /*5460*/  ISETP.GE.AND P0, PT, R38, 0x1, PT ;  /* 0x000000012600780c */ /* 0x000fe20003f06270 */
[----:B------:R-:W-:Y:S02]  /*5470*/  UIMAD UR6, UR7, UR8, URZ ;  /* 0x00000008070672a4 */ /* 0x000fe4000f8e023f */
[----:B------:R-:W-:Y:S01]  /*5480*/  IMAD.U32 R31, RZ, RZ, UR8 ;  /* 0x00000008ff1f7e24 */ /* 0x000fe2000f8e00ff */
[----:B------:R-:W-:Y:S01]  /*5490*/  BSSY B1, `(.L_x_33) ;  /* 0x0000010000017945 */ /* 0x000fe20003800000 */
[----:B------:R-:W-:Y:S01]  /*54a0*/  ISETP.LT.OR P4, PT, R35, 0x1, !P0 ;  /* 0x000000012300780c */ /* 0x000fe20004781670 */
[----:B------:R-:W-:Y:S02]  /*54b0*/  UIMAD UR6, UR24, UR9, UR6 ;  /* 0x00000009180672a4 */ /* 0x000fe4000f8e0206 */
[----:B------:R-:W-:Y:S01]  /*54c0*/  IMAD.WIDE.U32 R28, R31, UR24, R28 ;  /* 0x000000181f1c7c25 */ /* 0x000fe2000f8e001c */
[----:B------:R-:W-:-:S03]  /*54d0*/  ULDC.64 UR8, c[0x0][0x5a8] ;  /* 0x00016a0000087ab9 */ /* 0x000fc60000000a00 */
[----:B------:R-:W-:Y:S02]  /*54e0*/  IMAD.MOV.U32 R30, RZ, RZ, R28 ;  /* 0x000000ffff1e7224 */ /* 0x000fe400078e001c */
[----:B------:R-:W-:Y:S01]  /*54f0*/  VIADD R31, R29, UR6 ;  /* 0x000000061d1f7c36 */ /* 0x000fe20008000000 */
[----:B------:R-:W-:Y:S02]  /*5500*/  ULDC.64 UR6, c[0x0][0x5b0] ;  /* 0x00016c0000067ab9 */ /* 0x000fe40000000a00 */
[----:B------:R-:W-:Y:S02]  /*5510*/  IMAD R36, R33, UR6, RZ ;  /* 0x0000000621247c24 */ /* 0x000fe4000f8e02ff */
[----:B------:R-:W-:-:S04]  /*5520*/  IMAD.WIDE.U32 R28, R39, UR6, R30 ;  /* 0x00000006271c7c25 */ /* 0x000fc8000f8e001e */
[--C-:B------:R-:W-:Y:S01]  /*5530*/  IMAD R37, R39, UR7, R36.reuse ;  /* 0x0000000727257c24 */ /* 0x100fe2000f8e0224 */
[----:B------:R-:W-:Y:S02]  /*5540*/  IADD3 R28, P1, R28, UR8, RZ ;  /* 0x000000081c1c7c10 */ /* 0x000fe4000ff3e0ff */
[----:B------:R-:W-:Y:S02]  /*5550*/  PRMT R36, RZ, 0x7610, R36 ;  /* 0x00007610ff247816 */ /* 0x000fe40000000024 */
[----:B------:R-:W-:Y:S01]  /*5560*/  IADD3.X R29, R29, UR9, R37, P1, !PT ;  /* 0x000000091d1d7c10 */ /* 0x000fe20008ffe425 */
[----:B------:R-:W-:Y:S08]  /*5570*/  @P4 BRA `(.L_x_34) ;  /* 0x0000000000044947 */ /* 0x000ff00003800000 */
[----:B------:R0:W5:Y:S02]  /*5580*/  LDG.E.U8 R36, desc[UR20][R28.64] ;  /* 0x000000141c247981 */ /* 0x000164000c1e1100 */
.L_x_34:
[----:B------:R-:W-:Y:S05]  /*5590*/  BSYNC B1 ;  /* 0x0000000000017941 */ /* 0x000fea0003800000 */
.L_x_33:
[----:B-----5:R-:W-:Y:S01]  /*55a0*/  LOP3.LUT R36, R36, 0xff, RZ, 0xc0, !PT ;  /* 0x000000ff24247812 */ /* 0x020fe200078ec0ff */
[----:B------:R-:W-:Y:S01]  /*55b0*/  BSSY B1, `(.L_x_35) ;  /* 0x000000b000017945 */ /* 0x000fe20003800000 */
[----:B------:R-:W-:Y:S02]  /*55c0*/  ISETP.LT.OR P2, PT, R35, 0x2, !P0 ;  /* 0x000000022300780c */ /* 0x000fe40004741670 */
[----:B------:R-:W-:-:S05]  /*55d0*/  F2FP.F16.E4M3.UNPACK_B R36, R36 ;  /* 0x00000024ff24723e */ /* 0x000fca00020006ff */
[----:B------:R-:W-:-:S05]  /*55e0*/  HADD2.F32 R36, -RZ, R36.H0_H0 ;  /* 0x20000024ff247230 */ /* 0x000fca0000004100 */
[----:B------:R-:W-:Y:S01]  /*55f0*/  FMUL R37, R36, UR23 ;  /* 0x0000001724257c20 */ /* 0x000fe20008400000 */
[----:B------:R-:W-:-:S03]  /*5600*/  PRMT R36, RZ, 0x7610, R36 ;  /* 0x00007610ff247816 */ /* 0x000fc60000000024 */
[----:B------:R-:W-:-:S05]  /*5610*/  FFMA R37, R228, UR22, R37 ;  /* 0x00000016e4257c23 */ /* 0x000fca0008000025 */
[----:B------:R-:W-:-:S05]  /*5620*/  F2FP.SATFINITE.E4M3.F32.PACK_AB_MERGE_C R37, RZ, R37, RZ ;  /* 0x00000025ff25723e */ /* 0x000fca00048070ff */
[----:B------:R1:W-:Y:S01]  /*5630*/  @!P4 STG.E.U8 desc[UR20][R24.64], R37 ;  /* 0x000000251800c986 */ /* 0x0003e2000c101114 */
[----:B------:R-:W-:Y:S05]  /*5640*/  @P2 BRA `(.L_x_36) ;  /* 0x0000000000042947 */ /* 0x000fea0003800000 */
[----:B------:R2:W5:Y:S02]  /*5650*/  LDG.E.U8 R36, desc[UR20][R28.64+0x1] ;  /* 0x000001141c247981 */ /* 0x000564000c1e1100 */
.L_x_36:
[----:B------:R-:W-:Y:S05]  /*5660*/  BSYNC B1 ;  /* 0x0000000000017941 */ /* 0x000fea0003800000 */
.L_x_35:
[----:B-----5:R-:W-:Y:S01]  /*5670*/  LOP3.LUT R36, R36, 0xff, RZ, 0xc0, !PT ;  /* 0x000000ff24247812 */ /* 0x020fe200078ec0ff */
[----:B------:R-:W-:Y:S01]  /*5680*/  BSSY B1, `(.L_x_37) ;  /* 0x0000013000017945 */ /* 0x000fe20003800000 */
[----:B-1----:R-:W-:Y:S02]  /*5690*/  IADD3 R37, P1, R39, 0x8, RZ ;  /* 0x0000000827257810 */ /* 0x002fe40007f3e0ff */
[----:B------:R-:W-:-:S03]  /*56a0*/  F2FP.F16.E4M3.UNPACK_B R36, R36 ;  /* 0x00000024ff24723e */ /* 0x000fc600020006ff */
[----:B------:R-:W-:Y:S01]  /*56b0*/  IMAD.X R32, RZ, RZ, R33, P1 ;  /* 0x000000ffff207224 */ /* 0x000fe200008e0621 */
[----:B------:R-:W-:Y:S01]  /*56c0*/  ISETP.GE.AND P1, PT, R38, 0x9, PT ;  /* 0x000000092600780c */ /* 0x000fe20003f26270 */
[----:B------:R-:W-:Y:S02]  /*56d0*/  HADD2.F32 R36, -RZ, R36.H0_H0 ;  /* 0x20000024ff247230 */ /* 0x000fe40000004100 */
[----:B------:R-:W-:Y:S01]  /*56e0*/  IMAD R32, R32, UR6, RZ ;  /* 0x0000000620207c24 */ /* 0x000fe2000f8e02ff */
[----:B------:R-:W-:Y:S01]  /*56f0*/  ISETP.LT.OR P5, PT, R35, 0x1, !P1 ;  /* 0x000000012300780c */ /* 0x000fe20004fa1670 */
[----:B------:R-:W-:-:S04]  /*5700*/  IMAD.WIDE.U32 R30, R37, UR6, R30 ;  /* 0x00000006251e7c25 */ /* 0x000fc8000f8e001e */
[----:B------:R-:W-:Y:S01]  /*5710*/  FMUL R36, R36, UR23 ;  /* 0x0000001724247c20 */ /* 0x000fe20008400000 */
[----:B------:R-:W-:-:S03]  /*5720*/  IMAD R37, R37, UR7, R32 ;  /* 0x0000000725257c24 */ /* 0x000fc6000f8e0220 */
[----:B------:R-:W-:Y:S01]  /*5730*/  FFMA R36, R227, UR22, R36 ;  /* 0x00000016e3247c23 */ /* 0x000fe20008000024 */
[----:B------:R-:W-:Y:S02]  /*5740*/  IADD3 R30, P4, R30, UR8, RZ ;  /* 0x000000081e1e7c10 */ /* 0x000fe4000ff9e0ff */
[----:B------:R-:W-:Y:S02]  /*5750*/  PRMT R32, RZ, 0x7610, R32 ;  /* 0x00007610ff207816 */ /* 0x000fe40000000020 */
[----:B------:R-:W-:Y:S02]  /*5760*/  F2FP.SATFINITE.E4M3.F32.PACK_AB_MERGE_C R33, RZ, R36, RZ ;  /* 0x00000024ff21723e */ /* 0x000fe400048070ff */
[----:B------:R-:W-:-:S03]  /*5770*/  IADD3.X R31, R31, UR9, R37, P4, !PT ;  /* 0x000000091f1f7c10 */ /* 0x000fc6000a7fe425 */
[----:B------:R1:W-:Y:S01]  /*5780*/  @!P2 STG.E.U8 desc[UR20][R24.64+0x1], R33 ;  /* 0x000001211800a986 */ /* 0x0003e2000c101114 */
[----:B------:R-:W-:Y:S05]  /*5790*/  @P5 BRA `(.L_x_38) ;  /* 0x0000000000045947 */ /* 0x000fea0003800000 */
[----:B------:R3:W5:Y:S02]  /*57a0*/  LDG.E.U8 R32, desc[UR20][R30.64] ;  /* 0x000000141e207981 */ /* 0x000764000c1e1100 */
.L_x_38:
[----:B------:R-:W-:Y:S05]  /*57b0*/  BSYNC B1 ;  /* 0x0000000000017941 */ /* 0x000fea0003800000 */
.L_x_37:
[----:B-----5:R-:W-:Y:S01]  /*57c0*/  LOP3.LUT R32, R32, 0xff, RZ, 0xc0, !PT ;  /* 0x000000ff20207812 */ /* 0x020fe200078ec0ff */
[----:B------:R-:W-:Y:S01]  /*57d0*/  BSSY B1, `(.L_x_39) ;  /* 0x000000b000017945 */ /* 0x000fe20003800000 */
[----:B------:R-:W-:Y:S02]  /*57e0*/  ISETP.LT.OR P2, PT, R35, 0x2, !P1 ;  /* 0x000000022300780c */ /* 0x000fe40004f41670 */
[----:B------:R-:W-:-:S05]  /*57f0*/  F2FP.F16.E4M3.UNPACK_B R32, R32 ;  /* 0x00000020ff20723e */ /* 0x000fca00020006ff */
[----:B------:R-:W-:-:S05]  /*5800*/  HADD2.F32 R32, -RZ, R32.H0_H0 ;  /* 0x20000020ff207230 */ /* 0x000fca0000004100 */
[----:B-1----:R-:W-:Y:S01]  /*5810*/  FMUL R33, R32, UR23 ;  /* 0x0000001720217c20 */ /* 0x002fe20008400000 */
[----:B------:R-:W-:-:S03]  /*5820*/  PRMT R32, RZ, 0x7610, R32 ;  /* 0x00007610ff207816 */ /* 0x000fc60000000020 */
[----:B------:R-:W-:-:S05]  /*5830*/  FFMA R33, R226, UR22, R33 ;  /* 0x00000016e2217c23 */ /* 0x000fca0008000021 */
[----:B------:R-:W-:-:S05]  /*5840*/  F2FP.SATFINITE.E4M3.F32.PACK_AB_MERGE_C R33, RZ, R33, RZ ;  /* 0x00000021ff21723e */ /* 0x000fca00048070ff */
[----:B------:R1:W-:Y:S01]  /*5850*/  @!P5 STG.E.U8 desc[UR20][R26.64], R33 ;  /* 0x000000211a00d986 */ /* 0x0003e2000c101114 */
[----:B------:R-:W-:Y:S05]  /*5860*/  @P2 BRA `(.L_x_40) ;  /* 0x0000000000042947 */ /* 0x000fea0003800000 */
[----:B------:R4:W5:Y:S02]  /*5870*/  LDG.E.U8 R32, desc[UR20][R30.64+0x1] ;  /* 0x000001141e207981 */ /* 0x000964000c1e1100 */
.L_x_40:
[----:B------:R-:W-:Y:S05]  /*5880*/  BSYNC B1 ;  /* 0x0000000000017941 */ /* 0x000fea0003800000 */
.L_x_39:
[----:B-----5:R-:W-:Y:S01]  /*5890*/  LOP3.LUT R32, R32, 0xff, RZ, 0xc0, !PT ;  /* 0x000000ff20207812 */ /* 0x020fe200078ec0ff */
[----:B------:R-:W-:Y:S01]  /*58a0*/  BSSY B1, `(.L_x_41) ;  /* 0x000000b000017945 */ /* 0x000fe20003800000 */
[----:B------:R-:W-:Y:S02]  /*58b0*/  ISETP.LT.OR P4, PT, R35, 0x9, !P0 ;  /* 0x000000092300780c */ /* 0x000fe40004781670 */
[----:B------:R-:W-:-:S05]  /*58c0*/  F2FP.F16.E4M3.UNPACK_B R32, R32 ;  /* 0x00000020ff20723e */ /* 0x000fca00020006ff */
[----:B------:R-:W-:-:S05]  /*58d0*/  HADD2.F32 R32, -RZ, R32.H0_H0 ;  /* 0x20000020ff207230 */ /* 0x000fca0000004100 */
[----:B------:R-:W-:-:S04]  /*58e0*/  FMUL R32, R32, UR23 ;  /* 0x0000001720207c20 */ /* 0x000fc80008400000 */
[----:B------:R-:W-:-:S05]  /*58f0*/  FFMA R32, R225, UR22, R32 ;  /* 0x00000016e1207c23 */ /* 0x000fca0008000020 */
[----:B-1----:R-:W-:Y:S02]  /*5900*/  F2FP.SATFINITE.E4M3.F32.PACK_AB_MERGE_C R33, RZ, R32, RZ ;  /* 0x00000020ff21723e */ /* 0x002fe400048070ff */
[----:B------:R-:W-:-:S03]  /*5910*/  PRMT R32, RZ, 0x7610, R32 ;  /* 0x00007610ff207816 */ /* 0x000fc60000000020 */
[----:B------:R1:W-:Y:S01]  /*5920*/  @!P2 STG.E.U8 desc[UR20][R26.64+0x1], R33 ;  /* 0x000001211a00a986 */ /* 0x0003e2000c101114 */
[----:B------:R-:W-:Y:S05]  /*5930*/  @P4 BRA `(.L_x_42) ;  /* 0x0000000000044947 */ /* 0x000fea0003800000 */
[----:B------:R0:W5:Y:S02]  /*5940*/  LDG.E.U8 R32, desc[UR20][R28.64+0x8] ;  /* 0x000008141c207981 */ /* 0x000164000c1e1100 */
.L_x_42:
[----:B------:R-:W-:Y:S05]  /*5950*/  BSYNC B1 ;  /* 0x0000000000017941 */ /* 0x000fea0003800000 */
.L_x_41:
        /* <DEDUP_REMOVED lines=12> */
.L_x_44:
[----:B------:R-:W-:Y:S05]  /*5a20*/  BSYNC B1 ;  /* 0x0000000000017941 */ /* 0x000fea0003800000 */
.L_x_43:
        /* <DEDUP_REMOVED lines=12> */
.L_x_46:
[----:B------:R-:W-:Y:S05]  /*5af0*/  BSYNC B1 ;  /* 0x0000000000017941 */ /* 0x000fea0003800000 */
.L_x_45:
        /* <DEDUP_REMOVED lines=12> */
.L_x_48:
[----:B------:R-:W-:Y:S05]  /*5bc0*/  BSYNC B1 ;  /* 0x0000000000017941 */ /* 0x000fea0003800000 */
.L_x_47:
        /* <DEDUP_REMOVED lines=12> */
.L_x_50:
[----:B------:R-:W-:Y:S05]  /*5c90*/  BSYNC B1 ;  /* 0x0000000000017941 */ /* 0x000fea0003800000 */
.L_x_49:
        /* <DEDUP_REMOVED lines=12> */
.L_x_52:
[----:B------:R-:W-:Y:S05]  /*5d60*/  BSYNC B1 ;  /* 0x0000000000017941 */ /* 0x000fea0003800000 */
.L_x_51:
        /* <DEDUP_REMOVED lines=12> */
.L_x_54:
[----:B------:R-:W-:Y:S05]  /*5e30*/  BSYNC B1 ;  /* 0x0000000000017941 */ /* 0x000fea0003800000 */
.L_x_53:
        /* <DEDUP_REMOVED lines=12> */
.L_x_56:
[----:B------:R-:W-:Y:S05]  /*5f00*/  BSYNC B1 ;  /* 0x0000000000017941 */ /* 0x000fea0003800000 */
.L_x_55:
        /* <DEDUP_REMOVED lines=12> */
.L_x_58:
[----:B------:R-:W-:Y:S05]  /*5fd0*/  BSYNC B1 ;  /* 0x0000000000017941 */ /* 0x000fea0003800000 */
.L_x_57:
        /* <DEDUP_REMOVED lines=12> */
.L_x_60:
[----:B------:R-:W-:Y:S05]  /*60a0*/  BSYNC B1 ;  /* 0x0000000000017941 */ /* 0x000fea0003800000 */
.L_x_59:
        /* <DEDUP_REMOVED lines=12> */
.L_x_62:
[----:B------:R-:W-:Y:S05]  /*6170*/  BSYNC B1 ;  /* 0x0000000000017941 */ /* 0x000fea0003800000 */
.L_x_61:
        /* <DEDUP_REMOVED lines=12> */
.L_x_64:
[----:B------:R-:W-:Y:S05]  /*6240*/  BSYNC B1 ;  /* 0x0000000000017941 */ /* 0x000fea0003800000 */
.L_x_63:
        /* <DEDUP_REMOVED lines=12> */
.L_x_66:
[----:B------:R-:W-:Y:S05]  /*6310*/  BSYNC B1 ;  /* 0x0000000000017941 */ /* 0x000fea0003800000 */
.L_x_65:
        /* <DEDUP_REMOVED lines=12> */
.L_x_68:
[----:B------:R-:W-:Y:S05]  /*63e0*/  BSYNC B1 ;  /* 0x0000000000017941 */ /* 0x000fea0003800000 */
.L_x_67:
        /* <DEDUP_REMOVED lines=12> */
.L_x_70:
[----:B------:R-:W-:Y:S05]  /*64b0*/  BSYNC B1 ;  /* 0x0000000000017941 */ /* 0x000fea0003800000 */
.L_x_69:
        /* <DEDUP_REMOVED lines=12> */
.L_x_72:
[----:B------:R-:W-:Y:S05]  /*6580*/  BSYNC B1 ;  /* 0x0000000000017941 */ /* 0x000fea0003800000 */
.L_x_71:
        /* <DEDUP_REMOVED lines=12> */
.L_x_74:
[----:B------:R-:W-:Y:S05]  /*6650*/  BSYNC B1 ;  /* 0x0000000000017941 */ /* 0x000fea0003800000 */
.L_x_73:
        /* <DEDUP_REMOVED lines=12> */
.L_x_76:
[----:B------:R-:W-:Y:S05]  /*6720*/  BSYNC B1 ;  /* 0x0000000000017941 */ /* 0x000fea0003800000 */
.L_x_75:
        /* <DEDUP_REMOVED lines=12> */
.L_x_78:
[----:B------:R-:W-:Y:S05]  /*67f0*/  BSYNC B1 ;  /* 0x0000000000017941 */ /* 0x000fea0003800000 */
.L_x_77:
        /* <DEDUP_REMOVED lines=12> */
.L_x_80:
[----:B------:R-:W-:Y:S05]  /*68c0*/  BSYNC B1 ;  /* 0x0000000000017941 */ /* 0x000fea0003800000 */
.L_x_79:
        /* <DEDUP_REMOVED lines=12> */
.L_x_82:
[----:B------:R-:W-:Y:S05]  /*6990*/  BSYNC B1 ;  /* 0x0000000000017941 */ /* 0x000fea0003800000 */
.L_x_81:
        /* <DEDUP_REMOVED lines=12> */
.L_x_84:
[----:B------:R-:W-:Y:S05]  /*6a60*/  BSYNC B1 ;  /* 0x0000000000017941 */ /* 0x000fea0003800000 */
.L_x_83:
        /* <DEDUP_REMOVED lines=12> */
.L_x_86:
[----:B------:R-:W-:Y:S05]  /*6b30*/  BSYNC B1 ;  /* 0x0000000000017941 */ /* 0x000fea0003800000 */
.L_x_85:
        /* <DEDUP_REMOVED lines=12> */
.L_x_88:
[----:B------:R-:W-:Y:S05]  /*6c00*/  BSYNC B1 ;  /* 0x0000000000017941 */ /* 0x000fea0003800000 */
.L_x_87:
        /* <DEDUP_REMOVED lines=12> */
.L_x_90:
[----:B------:R-:W-:Y:S05]  /*6cd0*/  BSYNC B1 ;  /* 0x0000000000017941 */ /* 0x000fea0003800000 */
.L_x_89:
        /* <DEDUP_REMOVED lines=12> */
.L_x_92:
[----:B------:R-:W-:Y:S05]  /*6da0*/  BSYNC B1 ;  /* 0x0000000000017941 */ /* 0x000fea0003800000 */
.L_x_91:
        /* <DEDUP_REMOVED lines=12> */
.L_x_94:
[----:B------:R-:W-:Y:S05]  /*6e70*/  BSYNC B1 ;  /* 0x0000000000017941 */ /* 0x000fea0003800000 */
.L_x_93:
        /* <DEDUP_REMOVED lines=12> */
.L_x_96:
[----:B------:R-:W-:Y:S05]  /*6f40*/  BSYNC B1 ;  /* 0x0000000000017941 */ /* 0x000fea0003800000 */
.L_x_95:
        /* <DEDUP_REMOVED lines=12> */
.L_x_98:
[----:B------:R-:W-:Y:S05]  /*7010*/  BSYNC B1 ;  /* 0x0000000000017941 */ /* 0x000fea0003800000 */
.L_x_97:
        /* <DEDUP_REMOVED lines=12> */
.L_x_100:
[----:B------:R-:W-:Y:S05]  /*70e0*/  BSYNC B1 ;  /* 0x0000000000017941 */ /* 0x000fea0003800000 */
.L_x_99:
        /* <DEDUP_REMOVED lines=12> */
.L_x_102:
[----:B------:R-:W-:Y:S05]  /*71b0*/  BSYNC B1 ;  /* 0x0000000000017941 */ /* 0x000fea0003800000 */
.L_x_101:
        /* <DEDUP_REMOVED lines=12> */
.L_x_104:
[----:B------:R-:W-:Y:S05]  /*7280*/  BSYNC B1 ;  /* 0x0000000000017941 */ /* 0x000fea0003800000 */
.L_x_103:
        /* <DEDUP_REMOVED lines=12> */
.L_x_106:
[----:B------:R-:W-:Y:S05]  /*7350*/  BSYNC B1 ;  /* 0x0000000000017941 */ /* 0x000fea0003800000 */
.L_x_105:
        /* <DEDUP_REMOVED lines=12> */
.L_x_108:
[----:B------:R-:W-:Y:S05]  /*7420*/  BSYNC B1 ;  /* 0x0000000000017941 */ /* 0x000fea0003800000 */
.L_x_107:
        /* <DEDUP_REMOVED lines=12> */
.L_x_110:
[----:B------:R-:W-:Y:S05]  /*74f0*/  BSYNC B1 ;  /* 0x0000000000017941 */ /* 0x000fea0003800000 */
.L_x_109:
        /* <DEDUP_REMOVED lines=12> */
.L_x_112:
[----:B------:R-:W-:Y:S05]  /*75c0*/  BSYNC B1 ;  /* 0x0000000000017941 */ /* 0x000fea0003800000 */
.L_x_111:
        /* <DEDUP_REMOVED lines=12> */
.L_x_114:
[----:B------:R-:W-:Y:S05]  /*7690*/  BSYNC B1 ;  /* 0x0000000000017941 */ /* 0x000fea0003800000 */
.L_x_113:
        /* <DEDUP_REMOVED lines=12> */
.L_x_116:
[----:B------:R-:W-:Y:S05]  /*7760*/  BSYNC B1 ;  /* 0x0000000000017941 */ /* 0x000fea0003800000 */
.L_x_115:
        /* <DEDUP_REMOVED lines=12> */
.L_x_118:
[----:B------:R-:W-:Y:S05]  /*7830*/  BSYNC B1 ;  /* 0x0000000000017941 */ /* 0x000fea0003800000 */
.L_x_117:
        /* <DEDUP_REMOVED lines=12> */
.L_x_120:
[----:B------:R-:W-:Y:S05]  /*7900*/  BSYNC B1 ;  /* 0x0000000000017941 */ /* 0x000fea0003800000 */
.L_x_119:
        /* <DEDUP_REMOVED lines=12> */
.L_x_122:
[----:B------:R-:W-:Y:S05]  /*79d0*/  BSYNC B1 ;  /* 0x0000000000017941 */ /* 0x000fea0003800000 */
.L_x_121:
        /* <DEDUP_REMOVED lines=12> */
.L_x_124:
[----:B------:R-:W-:Y:S05]  /*7aa0*/  BSYNC B1 ;  /* 0x0000000000017941 */ /* 0x000fea0003800000 */
.L_x_123:
        /* <DEDUP_REMOVED lines=12> */
.L_x_126:
[----:B------:R-:W-:Y:S05]  /*7b70*/  BSYNC B1 ;  /* 0x0000000000017941 */ /* 0x000fea0003800000 */
.L_x_125:
        /* <DEDUP_REMOVED lines=12> */
.L_x_128:
[----:B------:R-:W-:Y:S05]  /*7c40*/  BSYNC B1 ;  /* 0x0000000000017941 */ /* 0x000fea0003800000 */
.L_x_127:
        /* <DEDUP_REMOVED lines=12> */
.L_x_130:
[----:B------:R-:W-:Y:S05]  /*7d10*/  BSYNC B1 ;  /* 0x0000000000017941 */ /* 0x000fea0003800000 */
.L_x_129:
        /* <DEDUP_REMOVED lines=12> */
.L_x_132:
[----:B------:R-:W-:Y:S05]  /*7de0*/  BSYNC B1 ;  /* 0x0000000000017941 */ /* 0x000fea0003800000 */
.L_x_131:
        /* <DEDUP_REMOVED lines=12> */
.L_x_134:
[----:B------:R-:W-:Y:S05]  /*7eb0*/  BSYNC B1 ;  /* 0x0000000000017941 */ /* 0x000fea0003800000 */
.L_x_133:
        /* <DEDUP_REMOVED lines=12> */
.L_x_136:
[----:B------:R-:W-:Y:S05]  /*7f80*/  BSYNC B1 ;  /* 0x0000000000017941 */ /* 0x000fea0003800000 */
.L_x_135:
        /* <DEDUP_REMOVED lines=12> */
.L_x_138:
[----:B------:R-:W-:Y:S05]  /*8050*/  BSYNC B1 ;  /* 0x0000000000017941 */ /* 0x000fea0003800000 */
.L_x_137:
        /* <DEDUP_REMOVED lines=12> */
.L_x_140:
[----:B------:R-:W-:Y:S05]  /*8120*/  BSYNC B1 ;  /* 0x0000000000017941 */ /* 0x000fea0003800000 */
.L_x_139:
        /* <DEDUP_REMOVED lines=12> */
.L_x_142:
[----:B------:R-:W-:Y:S05]  /*81f0*/  BSYNC B1 ;  /* 0x0000000000017941 */ /* 0x000fea0003800000 */
.L_x_141:
        /* <DEDUP_REMOVED lines=12> */
.L_x_144:
[----:B------:R-:W-:Y:S05]  /*82c0*/  BSYNC B1 ;  /* 0x0000000000017941 */ /* 0x000fea0003800000 */
.L_x_143:
        /* <DEDUP_REMOVED lines=12> */
.L_x_146:
[----:B------:R-:W-:Y:S05]  /*8390*/  BSYNC B1 ;  /* 0x0000000000017941 */ /* 0x000fea0003800000 */
.L_x_145:
        /* <DEDUP_REMOVED lines=12> */
.L_x_148:
[----:B------:R-:W-:Y:S05]  /*8460*/  BSYNC B1 ;  /* 0x0000000000017941 */ /* 0x000fea0003800000 */
.L_x_147:
        /* <DEDUP_REMOVED lines=12> */
.L_x_150:
[----:B------:R-:W-:Y:S05]  /*8530*/  BSYNC B1 ;  /* 0x0000000000017941 */ /* 0x000fea0003800000 */
.L_x_149:
        /* <DEDUP_REMOVED lines=12> */
.L_x_152:
[----:B------:R-:W-:Y:S05]  /*8600*/  BSYNC B1 ;  /* 0x0000000000017941 */ /* 0x000fea0003800000 */
.L_x_151:
        /* <DEDUP_REMOVED lines=12> */
.L_x_154:
[----:B------:R-:W-:Y:S05]  /*86d0*/  BSYNC B1 ;  /* 0x0000000000017941 */ /* 0x000fea0003800000 */
.L_x_153:
        /* <DEDUP_REMOVED lines=12> */
.L_x_156:
[----:B------:R-:W-:Y:S05]  /*87a0*/  BSYNC B1 ;  /* 0x0000000000017941 */ /* 0x000fea0003800000 */
.L_x_155:
        /* <DEDUP_REMOVED lines=12> */
.L_x_158:
[----:B------:R-:W-:Y:S05]  /*8870*/  BSYNC B1 ;  /* 0x0000000000017941 */ /* 0x000fea0003800000 */
.L_x_157:
        /* <DEDUP_REMOVED lines=12> */
.L_x_160:
[----:B------:R-:W-:Y:S05]  /*8940*/  BSYNC B1 ;  /* 0x0000000000017941 */ /* 0x000fea0003800000 */
.L_x_159:
        /* <DEDUP_REMOVED lines=12> */
.L_x_162:
[----:B------:R-:W-:Y:S05]  /*8a10*/  BSYNC B1 ;  /* 0x0000000000017941 */ /* 0x000fea0003800000 */
.L_x_161:
        /* <DEDUP_REMOVED lines=12> */
.L_x_164:
[----:B------:R-:W-:Y:S05]  /*8ae0*/  BSYNC B1 ;  /* 0x0000000000017941 */ /* 0x000fea0003800000 */
.L_x_163:
        /* <DEDUP_REMOVED lines=12> */
.L_x_166:
[----:B------:R-:W-:Y:S05]  /*8bb0*/  BSYNC B1 ;  /* 0x0000000000017941 */ /* 0x000fea0003800000 */
.L_x_165:
        /* <DEDUP_REMOVED lines=12> */
.L_x_168:
[----:B------:R-:W-:Y:S05]  /*8c80*/  BSYNC B1 ;  /* 0x0000000000017941 */ /* 0x000fea0003800000 */
.L_x_167:
        /* <DEDUP_REMOVED lines=12> */
.L_x_170:
[----:B------:R-:W-:Y:S05]  /*8d50*/  BSYNC B1 ;  /* 0x0000000000017941 */ /* 0x000fea0003800000 */
.L_x_169:
        /* <DEDUP_REMOVED lines=12> */
.L_x_172:
[----:B------:R-:W-:Y:S05]  /*8e20*/  BSYNC B1 ;  /* 0x0000000000017941 */ /* 0x000fea0003800000 */
.L_x_171:
        /* <DEDUP_REMOVED lines=12> */
.L_x_174:
[----:B------:R-:W-:Y:S05]  /*8ef0*/  BSYNC B1 ;  /* 0x0000000000017941 */ /* 0x000fea0003800000 */
.L_x_173:
        /* <DEDUP_REMOVED lines=12> */
.L_x_176:
[----:B------:R-:W-:Y:S05]  /*8fc0*/  BSYNC B1 ;  /* 0x0000000000017941 */ /* 0x000fea0003800000 */
.L_x_175:
        /* <DEDUP_REMOVED lines=12> */
.L_x_178:
[----:B------:R-:W-:Y:S05]  /*9090*/  BSYNC B1 ;  /* 0x0000000000017941 */ /* 0x000fea0003800000 */
.L_x_177:
        /* <DEDUP_REMOVED lines=12> */
.L_x_180:
[----:B------:R-:W-:Y:S05]  /*9160*/  BSYNC B1 ;  /* 0x0000000000017941 */ /* 0x000fea0003800000 */
.L_x_179:
        /* <DEDUP_REMOVED lines=12> */
.L_x_182:
[----:B------:R-:W-:Y:S05]  /*9230*/  BSYNC B1 ;  /* 0x0000000000017941 */ /* 0x000fea0003800000 */
.L_x_181:
        /* <DEDUP_REMOVED lines=12> */
.L_x_184:
[----:B------:R-:W-:Y:S05]  /*9300*/  BSYNC B1 ;  /* 0x0000000000017941 */ /* 0x000fea0003800000 */
.L_x_183:
        /* <DEDUP_REMOVED lines=12> */
.L_x_186:
[----:B------:R-:W-:Y:S05]  /*93d0*/  BSYNC B1 ;  /* 0x0000000000017941 */ /* 0x000fea0003800000 */
.L_x_185:
        /* <DEDUP_REMOVED lines=12> */
.L_x_188:
[----:B------:R-:W-:Y:S05]  /*94a0*/  BSYNC B1 ;  /* 0x0000000000017941 */ /* 0x000fea0003800000 */
.L_x_187:
[----:B-----5:R-:W-:Y:S01]  /*94b0*/  LOP3.LUT R32, R32, 0xff, RZ, 0xc0, !PT ;  /* 0x000000ff20207812 */ /* 0x020fe200078ec0ff */
[----:B------:R-:W-:Y:S01]  /*94c0*/  BSSY B1, `(.L_x_189) ;  /* 0x000000b000017945 */ /* 0x000fe20003800000 */
[----:B------:R-:W-:Y:S02]  /*94d0*/  ISETP.LT.OR P4, PT, R35, 0x99, !P1 ;  /* 0x000000992300780c */ /* 0x000fe40004f81670 */
[----:B------:R-:W-:-:S05]  /*94e0*/  F2FP.F16.E4M3.UNPACK_B R32, R32 ;  /* 0x00000020ff20723e */ /* 0x000fca00020006ff */
[----:B------:R-:W-:-:S05]  /*94f0*/  HADD2.F32 R32, -RZ, R32.H0_H0 ;  /* 0x20000020ff207230 */ /* 0x000fca0000004100 */
[----:B------:R-:W-:-:S04]  /*9500*/  FMUL R32, R32, UR23 ;  /* 0x0000001720207c20 */ /* 0x000fc80008400000 */
[----:B------:R-:W-:Y:S01]  /*9510*/  FFMA R32, R23, UR22, R32 ;  /* 0x0000001617207c23 */ /* 0x000fe20008000020 */
[----:B------:R-:W-:-:S04]  /*9520*/  PRMT R23, RZ, 0x7610, R23 ;  /* 0x00007610ff177816 */ /* 0x000fc80000000017 */
[----:B-1----:R-:W-:-:S05]  /*9530*/  F2FP.SATFINITE.E4M3.F32.PACK_AB_MERGE_C R33, RZ, R32, RZ ;  /* 0x00000020ff21723e */ /* 0x002fca00048070ff */
[----:B------:R1:W-:Y:S01]  /*9540*/  @!P2 STG.E.U8 desc[UR20][R24.64+0x99], R33 ;  /* 0x000099211800a986 */ /* 0x0003e2000c101114 */
[----:B------:R-:W-:Y:S05]  /*9550*/  @P4 BRA `(.L_x_190) ;  /* 0x0000000000044947 */ /* 0x000fea0003800000 */
[----:B------:R0:W5:Y:S02]  /*9560*/  LDG.E.U8 R23, desc[UR20][R30.64+0x98] ;  /* 0x000098141e177981 */ /* 0x000164000c1e1100 */
.L_x_190:
[----:B------:R-:W-:Y:S05]  /*9570*/  BSYNC B1 ;  /* 0x0000000000017941 */ /* 0x000fea0003800000 */
.L_x_189:
        /* <DEDUP_REMOVED lines=8> */
[----:B------:R-:W-:-:S05]  /*9600*/  F2FP.SATFINITE.E4M3.F32.PACK_AB_MERGE_C R23, RZ, R23, RZ ;  /* 0x00000017ff17723e */ /* 0x000fca00048070ff */
[----:B------:R0:W-:Y:S01]  /*9610*/  @!P4 STG.E.U8 desc[UR20][R26.64+0x98], R23 ;  /* 0x000098171a00c986 */ /* 0x0001e2000c101114 */
[----:B------:R-:W-:Y:S05]  /*9620*/  @P2 BRA `(.L_x_192) ;  /* 0x0000000000042947 */ /* 0x000fea0003800000 */
[----:B------:R0:W5:Y:S02]  /*9630*/  LDG.E.U8 R22, desc[UR20][R30.64+0x99] ;  /* 0x000099141e167981 */ /* 0x000164000c1e1100 */
.L_x_192:
[----:B------:R-:W-:Y:S05]  /*9640*/  BSYNC B1 ;  /* 0x0000000000017941 */ /* 0x000fea0003800000 */
.L_x_191:
        /* <DEDUP_REMOVED lines=8> */
[----:B0-----:R-:W-:-:S05]  /*96d0*/  F2FP.SATFINITE.E4M3.F32.PACK_AB_MERGE_C R23, RZ, R22, RZ ;  /* 0x00000016ff17723e */ /* 0x001fca00048070ff */
[----:B------:R0:W-:Y:S01]  /*96e0*/  @!P2 STG.E.U8 desc[UR20][R26.64+0x99], R23 ;  /* 0x000099171a00a986 */ /* 0x0001e2000c101114 */
[----:B------:R-:W-:Y:S05]  /*96f0*/  @P4 BRA `(.L_x_194) ;  /* 0x0000000000044947 */ /* 0x000fea0003800000 */
[----:B------:R0:W5:Y:S02]  /*9700*/  LDG.E.U8 R21, desc[UR20][R28.64+0xa0] ;  /* 0x0000a0141c157981 */ /* 0x000164000c1e1100 */
.L_x_194:
[----:B------:R-:W-:Y:S05]  /*9710*/  BSYNC B1 ;  /* 0x0000000000017941 */ /* 0x000fea0003800000 */
.L_x_193:
        /* <DEDUP_REMOVED lines=12> */
.L_x_196:
[----:B------:R-:W-:Y:S05]  /*97e0*/  BSYNC B1 ;  /* 0x0000000000017941 */ /* 0x000fea0003800000 */
.L_x_195:
        /* <DEDUP_REMOVED lines=12> */
.L_x_198:
[----:B------:R-:W-:Y:S05]  /*98b0*/  BSYNC B1 ;  /* 0x0000000000017941 */ /* 0x000fea0003800000 */
.L_x_197:
        /* <DEDUP_REMOVED lines=12> */
.L_x_200:
[----:B------:R-:W-:Y:S05]  /*9980*/  BSYNC B1 ;  /* 0x0000000000017941 */ /* 0x000fea0003800000 */
.L_x_199:
        /* <DEDUP_REMOVED lines=12> */
.L_x_202:
[----:B------:R-:W-:Y:S05]  /*9a50*/  BSYNC B1 ;  /* 0x0000000000017941 */ /* 0x000fea0003800000 */
.L_x_201:
        /* <DEDUP_REMOVED lines=12> */
.L_x_204:
[----:B------:R-:W-:Y:S05]  /*9b20*/  BSYNC B1 ;  /* 0x0000000000017941 */ /* 0x000fea0003800000 */
.L_x_203:
        /* <DEDUP_REMOVED lines=12> */
.L_x_206:
[----:B------:R-:W-:Y:S05]  /*9bf0*/  BSYNC B1 ;  /* 0x0000000000017941 */ /* 0x000fea0003800000 */
.L_x_205:
        /* <DEDUP_REMOVED lines=12> */
.L_x_208:
[----:B------:R-:W-:Y:S05]  /*9cc0*/  BSYNC B1 ;  /* 0x0000000000017941 */ /* 0x000fea0003800000 */
.L_x_207:
        /* <DEDUP_REMOVED lines=12> */
.L_x_210:
[----:B------:R-:W-:Y:S05]  /*9d90*/  BSYNC B1 ;  /* 0x0000000000017941 */ /* 0x000fea0003800000 */
.L_x_209:
        /* <DEDUP_REMOVED lines=12> */
.L_x_212:
[----:B------:R-:W-:Y:S05]  /*9e60*/  BSYNC B1 ;  /* 0x0000000000017941 */ /* 0x000fea0003800000 */
.L_x_211:
        /* <DEDUP_REMOVED lines=12> */
.L_x_214:
[----:B------:R-:W-:Y:S05]  /*9f30*/  BSYNC B1 ;  /* 0x0000000000017941 */ /* 0x000fea0003800000 */
.L_x_213:
        /* <DEDUP_REMOVED lines=12> */
.L_x_216:
[----:B------:R-:W-:Y:S05]  /*a000*/  BSYNC B1 ;  /* 0x0000000000017941 */ /* 0x000fea0003800000 */
.L_x_215:
        /* <DEDUP_REMOVED lines=12> */
.L_x_218:
[----:B------:R-:W-:Y:S05]  /*a0d0*/  BSYNC B1 ;  /* 0x0000000000017941 */ /* 0x000fea0003800000 */
.L_x_217:
        /* <DEDUP_REMOVED lines=12> */
.L_x_220:
[----:B------:R-:W-:Y:S05]  /*a1a0*/  BSYNC B1 ;  /* 0x0000000000017941 */ /* 0x000fea0003800000 */
.L_x_219:
        /* <DEDUP_REMOVED lines=12> */
.L_x_222:
[----:B------:R-:W-:Y:S05]  /*a270*/  BSYNC B1 ;  /* 0x0000000000017941 */ /* 0x000fea0003800000 */
.L_x_221:
        /* <DEDUP_REMOVED lines=12> */
.L_x_224:
[----:B------:R-:W-:Y:S05]  /*a340*/  BSYNC B1 ;  /* 0x0000000000017941 */ /* 0x000fea0003800000 */
.L_x_223:
        /* <DEDUP_REMOVED lines=12> */
.L_x_226:
[----:B------:R-:W-:Y:S05]  /*a410*/  BSYNC B1 ;  /* 0x0000000000017941 */ /* 0x000fea0003800000 */
.L_x_225:
        /* <DEDUP_REMOVED lines=12> */
.L_x_228:
[----:B------:R-:W-:Y:S05]  /*a4e0*/  BSYNC B1 ;  /* 0x0000000000017941 */ /* 0x000fea0003800000 */
.L_x_227:
        /* <DEDUP_REMOVED lines=12> */
.L_x_230:
[----:B------:R-:W-:Y:S05]  /*a5b0*/  BSYNC B1 ;  /* 0x0000000000017941 */ /* 0x000fea0003800000 */
.L_x_229:
        /* <DEDUP_REMOVED lines=12> */
.L_x_232:
[----:B------:R-:W-:Y:S05]  /*a680*/  BSYNC B1 ;  /* 0x0000000000017941 */ /* 0x000fea0003800000 */
.L_x_231:
[----:B-----5:R-:W-:Y:S01]  /*a690*/  LOP3.LUT R2, R2, 0xff, RZ, 0xc0, !PT ;  /* 0x000000ff02027812 */ /* 0x020fe200078ec0ff */
[----:B------:R-:W-:Y:S01]  /*a6a0*/  BSSY B1, `(.L_x_233) ;  /* 0x000000b000017945 */ /* 0x000fe20003800000 */
[----:B------:R-:W-:Y:S02]  /*a6b0*/  ISETP.LT.OR P4, PT, R35, 0xc9, !P0 ;  /* 0x000000c92300780c */ /* 0x000fe40004781670 */
[----:B------:R-:W-:-:S05]  /*a6c0*/  F2FP.F16.E4M3.UNPACK_B R2, R2 ;  /* 0x00000002ff02723e */ /* 0x000fca00020006ff */
[----:B------:R-:W-:-:S05]  /*a6d0*/  HADD2.F32 R2, -RZ, R2.H0_H0 ;  /* 0x20000002ff027230 */ /* 0x000fca0000004100 */
[----:B0-----:R-:W-:-:S04]  /*a6e0*/  FMUL R3, R2, UR23 ;  /* 0x0000001702037c20 */ /* 0x001fc80008400000 */
[----:B------:R-:W-:Y:S01]  /*a6f0*/  FFMA R3, R0, UR22, R3 ;  /* 0x0000001600037c23 */ /* 0x000fe20008000003 */
[----:B------:R-:W-:-:S04]  /*a700*/  PRMT R0, RZ, 0x7610, R0 ;  /* 0x00007610ff007816 */ /* 0x000fc80000000000 */
[----:B------:R-:W-:-:S05]  /*a710*/  F2FP.SATFINITE.E4M3.F32.PACK_AB_MERGE_C R3, RZ, R3, RZ ;  /* 0x00000003ff03723e */ /* 0x000fca00048070ff */
[----:B------:R0:W-:Y:S01]  /*a720*/  @!P2 STG.E.U8 desc[UR20][R26.64+0xc1], R3 ;  /* 0x0000c1031a00a986 */ /* 0x0001e2000c101114 */
[----:B------:R-:W-:Y:S05]  /*a730*/  @P4 BRA `(.L_x_234) ;  /* 0x0000000000044947 */ /* 0x000fea0003800000 */
[----:B------:R0:W5:Y:S02]  /*a740*/  LDG.E.U8 R0, desc[UR20][R28.64+0xc8] ;  /* 0x0000c8141c007981 */ /* 0x000164000c1e1100 */
.L_x_234:
[----:B------:R-:W-:Y:S05]  /*a750*/  BSYNC B1 ;  /* 0x0000000000017941 */ /* 0x000fea0003800000 */
.L_x_233:
[----:B------:R-:W2:Y:S01]  /*a760*/  LDL.LU R2, [R1] ;  /* 0x0000000001027983 */ /* 0x000ea20000300800 */
[----:B-----5:R-:W-:Y:S01]  /*a770*/  LOP3.LUT R0, R0, 0xff, RZ, 0xc0, !PT ;  /* 0x000000ff00007812 */ /* 0x020fe200078ec0ff */
[----:B------:R-:W-:Y:S01]  /*a780*/  BSSY B1, `(.L_x_235) ;  /* 0x000000b000017945 */ /* 0x000fe20003800000 */
[----:B------:R-:W-:Y:S02]  /*a790*/  ISETP.LT.OR P2, PT, R35, 0xca, !P0 ;  /* 0x000000ca2300780c */ /* 0x000fe40004741670 */
[----:B------:R-:W-:-:S05]  /*a7a0*/  F2FP.F16.E4M3.UNPACK_B R0, R0 ;  /* 0x00000000ff00723e */ /* 0x000fca00020006ff */
[----:B------:R-:W-:-:S05]  /*a7b0*/  HADD2.F32 R0, -RZ, R0.H0_H0 ;  /* 0x20000000ff007230 */ /* 0x000fca0000004100 */
[----:B------:R-:W-:-:S04]  /*a7c0*/  FMUL R0, R0, UR23 ;  /* 0x0000001700007c20 */ /* 0x000fc80008400000 */
[----:B--2---:R-:W-:-:S05]  /*a7d0*/  FFMA R0, R2, UR22, R0 ;  /* 0x0000001602007c23 */ /* 0x004fca0008000000 */
[----:B0-----:R-:W-:Y:S02]  /*a7e0*/  F2FP.SATFINITE.E4M3.F32.PACK_AB_MERGE_C R3, RZ, R0, RZ ;  /* 0x00000000ff03723e */ /* 0x001fe400048070ff */
[----:B------:R-:W-:-:S03]  /*a7f0*/  PRMT R0, RZ, 0x7610, R0 ;  /* 0x00007610ff007816 */ /* 0x000fc60000000000 */
[----:B------:R0:W-:Y:S01]  /*a800*/  @!P4 STG.E.U8 desc[UR20][R24.64+0xc8], R3 ;  /* 0x0000c8031800c986 */ /* 0x0001e2000c101114 */
[----:B------:R-:W-:Y:S05]  /*a810*/  @P2 BRA `(.L_x_236) ;  /* 0x0000000000042947 */ /* 0x000fea0003800000 */
[----:B------:R2:W5:Y:S02]  /*a820*/  LDG.E.U8 R0, desc[UR20][R28.64+0xc9] ;  /* 0x0000c9141c007981 */ /* 0x000564000c1e1100 */
.L_x_236:
[----:B------:R-:W-:Y:S05]  /*a830*/  BSYNC B1 ;  /* 0x0000000000017941 */ /* 0x000fea0003800000 */
.L_x_235:
[----:B------:R-:W3:Y:S01]  /*a840*/  LDL.LU R2, [R1+0x4] ;  /* 0x0000040001027983 */ /* 0x000ee20000300800 */
[----:B-----5:R-:W-:Y:S01]  /*a850*/  LOP3.LUT R0, R0, 0xff, RZ, 0xc0, !PT ;  /* 0x000000ff00007812 */ /* 0x020fe200078ec0ff */
[----:B------:R-:W-:Y:S01]  /*a860*/  BSSY B1, `(.L_x_237) ;  /* 0x000000b000017945 */ /* 0x000fe20003800000 */
[----:B------:R-:W-:Y:S02]  /*a870*/  ISETP.LT.OR P4, PT, R35, 0xc9, !P1 ;  /* 0x000000c92300780c */ /* 0x000fe40004f81670 */
[----:B------:R-:W-:-:S05]  /*a880*/  F2FP.F16.E4M3.UNPACK_B R0, R0 ;  /* 0x00000000ff00723e */ /* 0x000fca00020006ff */
[----:B------:R-:W-:-:S05]  /*a890*/  HADD2.F32 R0, -RZ, R0.H0_H0 ;  /* 0x20000000ff007230 */ /* 0x000fca0000004100 */
[----:B------:R-:W-:-:S04]  /*a8a0*/  FMUL R0, R0, UR23 ;  /* 0x0000001700007c20 */ /* 0x000fc80008400000 */
[----:B---3--:R-:W-:-:S05]  /*a8b0*/  FFMA R0, R2, UR22, R0 ;  /* 0x0000001602007c23 */ /* 0x008fca0008000000 */
[----:B0-----:R-:W-:Y:S02]  /*a8c0*/  F2FP.SATFINITE.E4M3.F32.PACK_AB_MERGE_C R3, RZ, R0, RZ ;  /* 0x00000000ff03723e */ /* 0x001fe400048070ff */
[----:B------:R-:W-:-:S03]  /*a8d0*/  PRMT R0, RZ, 0x7610, R0 ;  /* 0x00007610ff007816 */ /* 0x000fc60000000000 */
[----:B------:R0:W-:Y:S01]  /*a8e0*/  @!P2 STG.E.U8 desc[UR20][R24.64+0xc9], R3 ;  /* 0x0000c9031800a986 */ /* 0x0001e2000c101114 */
[----:B------:R-:W-:Y:S05]  /*a8f0*/  @P4 BRA `(.L_x_238) ;  /* 0x0000000000044947 */ /* 0x000fea0003800000 */
[----:B------:R3:W5:Y:S02]  /*a900*/  LDG.E.U8 R0, desc[UR20][R30.64+0xc8] ;  /* 0x0000c8141e007981 */ /* 0x000764000c1e1100 */
.L_x_238:
[----:B------:R-:W-:Y:S05]  /*a910*/  BSYNC B1 ;  /* 0x0000000000017941 */ /* 0x000fea0003800000 */
.L_x_237:
[----:B------:R-:W2:Y:S01]  /*a920*/  LDL.LU R2, [R1+0x8] ;  /* 0x0000080001027983 */ /* 0x000ea20000300800 */
        /* <DEDUP_REMOVED lines=12> */
.L_x_240:
[----:B------:R-:W-:Y:S05]  /*a9f0*/  BSYNC B1 ;  /* 0x0000000000017941 */ /* 0x000fea0003800000 */
.L_x_239:
        /* <DEDUP_REMOVED lines=13> */
.L_x_242:
[----:B------:R-:W-:Y:S05]  /*aad0*/  BSYNC B1 ;  /* 0x0000000000017941 */ /* 0x000fea0003800000 */
.L_x_241:
        /* <DEDUP_REMOVED lines=13> */
.L_x_244:
[----:B------:R-:W-:Y:S05]  /*abb0*/  BSYNC B1 ;  /* 0x0000000000017941 */ /* 0x000fea0003800000 */
.L_x_243:
        /* <DEDUP_REMOVED lines=13> */
.L_x_246:
[----:B------:R-:W-:Y:S05]  /*ac90*/  BSYNC B1 ;  /* 0x0000000000017941 */ /* 0x000fea0003800000 */
.L_x_245:
        /* <DEDUP_REMOVED lines=13> */
.L_x_248:
[----:B------:R-:W-:Y:S05]  /*ad70*/  BSYNC B1 ;  /* 0x0000000000017941 */ /* 0x000fea0003800000 */
.L_x_247:
        /* <DEDUP_REMOVED lines=13> */
.L_x_250:
[----:B------:R-:W-:Y:S05]  /*ae50*/  BSYNC B1 ;  /* 0x0000000000017941 */ /* 0x000fea0003800000 */
.L_x_249:
        /* <DEDUP_REMOVED lines=13> */
.L_x_252:
[----:B------:R-:W-:Y:S05]  /*af30*/  BSYNC B1 ;  /* 0x0000000000017941 */ /* 0x000fea0003800000 */
.L_x_251:
        /* <DEDUP_REMOVED lines=13> */
.L_x_254:
[----:B------:R-:W-:Y:S05]  /*b010*/  BSYNC B1 ;  /* 0x0000000000017941 */ /* 0x000fea0003800000 */
.L_x_253:
        /* <DEDUP_REMOVED lines=13> */
.L_x_256:
[----:B------:R-:W-:Y:S05]  /*b0f0*/  BSYNC B1 ;  /* 0x0000000000017941 */ /* 0x000fea0003800000 */
.L_x_255:
        /* <DEDUP_REMOVED lines=13> */
.L_x_258:
[----:B------:R-:W-:Y:S05]  /*b1d0*/  BSYNC B1 ;  /* 0x0000000000017941 */ /* 0x000fea0003800000 */
.L_x_257:
        /* <DEDUP_REMOVED lines=13> */
.L_x_260:
[----:B------:R-:W-:Y:S05]  /*b2b0*/  BSYNC B1 ;  /* 0x0000000000017941 */ /* 0x000fea0003800000 */
.L_x_259:
        /* <DEDUP_REMOVED lines=13> */
.L_x_262:
[----:B------:R-:W-:Y:S05]  /*b390*/  BSYNC B1 ;  /* 0x0000000000017941 */ /* 0x000fea0003800000 */
.L_x_261:
        /* <DEDUP_REMOVED lines=13> */
.L_x_264:
[----:B------:R-:W-:Y:S05]  /*b470*/  BSYNC B1 ;  /* 0x0000000000017941 */ /* 0x000fea0003800000 */
.L_x_263:
        /* <DEDUP_REMOVED lines=13> */
.L_x_266:
[----:B------:R-:W-:Y:S05]  /*b550*/  BSYNC B1 ;  /* 0x0000000000017941 */ /* 0x000fea0003800000 */
.L_x_265:
        /* <DEDUP_REMOVED lines=13> */
.L_x_268:
[----:B------:R-:W-:Y:S05]  /*b630*/  BSYNC B1 ;  /* 0x0000000000017941 */ /* 0x000fea0003800000 */
.L_x_267:
        /* <DEDUP_REMOVED lines=13> */
.L_x_270:
[----:B------:R-:W-:Y:S05]  /*b710*/  BSYNC B1 ;  /* 0x0000000000017941 */ /* 0x000fea0003800000 */
.L_x_269:
        /* <DEDUP_REMOVED lines=13> */
.L_x_272:
[----:B------:R-:W-:Y:S05]  /*b7f0*/  BSYNC B1 ;  /* 0x0000000000017941 */ /* 0x000fea0003800000 */
.L_x_271:
        /* <DEDUP_REMOVED lines=13> */
.L_x_274:
[----:B------:R-:W-:Y:S05]  /*b8d0*/  BSYNC B1 ;  /* 0x0000000000017941 */ /* 0x000fea0003800000 */
.L_x_273:
        /* <DEDUP_REMOVED lines=13> */
.L_x_276:
[----:B------:R-:W-:Y:S05]  /*b9b0*/  BSYNC B1 ;  /* 0x0000000000017941 */ /* 0x000fea0003800000 */
.L_x_275:
        /* <DEDUP_REMOVED lines=13> */
.L_x_278:
[----:B------:R-:W-:Y:S05]  /*ba90*/  BSYNC B1 ;  /* 0x0000000000017941 */ /* 0x000fea0003800000 */
.L_x_277:
        /* <DEDUP_REMOVED lines=13> */
.L_x_280:
[----:B------:R-:W-:Y:S05]  /*bb70*/  BSYNC B1 ;  /* 0x0000000000017941 */ /* 0x000fea0003800000 */
.L_x_279:
        /* <DEDUP_REMOVED lines=13> */
.L_x_282:
[----:B------:R-:W-:Y:S05]  /*bc50*/  BSYNC B1 ;  /* 0x0000000000017941 */ /* 0x000fea0003800000 */
.L_x_281:
        /* <DEDUP_REMOVED lines=13> */
.L_x_284:
[----:B------:R-:W-:Y:S05]  /*bd30*/  BSYNC B1 ;  /* 0x0000000000017941 */ /* 0x000fea0003800000 */
.L_x_283:
        /* <DEDUP_REMOVED lines=13> */
.L_x_286:
[----:B------:R-:W-:Y:S05]  /*be10*/  BSYNC B1 ;  /* 0x0000000000017941 */ /* 0x000fea0003800000 */
.L_x_285:
        /* <DEDUP_REMOVED lines=13> */
.L_x_288:
[----:B------:R-:W-:Y:S05]  /*bef0*/  BSYNC B1 ;  /* 0x0000000000017941 */ /* 0x000fea0003800000 */
.L_x_287:
[----:B------:R-:W-:Y:S05]  /*bf00*/  @P1 BRA `(.L_x_289) ;  /* 0x00000020009c1947 */ /* 0x000fea0003800000 */
[----:B------:R-:W2:Y:S01]  /*bf10*/  LDL.LU R2, [R1+0x6c] ;  /* 0x00006c0001027983 */ /* 0x000ea20000300800 */
[----:B-----5:R-:W-:-:S04]  /*bf20*/  LOP3.LUT R0, R0, 0xff, RZ, 0xc0, !PT ;  /* 0x000000ff00007812 */ /* 0x020fc800078ec0ff */
[----:B------:R-:W-:-:S05]  /*bf30*/  F2FP.F16.E4M3.UNPACK_B R0, R0 ;  /* 0x00000000ff00723e */ /* 0x000fca00020006ff */
[----:B------:R-:W-:-:S05]  /*bf40*/  HADD2.F32 R0, -RZ, R0.H0_H0 ;  /* 0x20000000ff007230 */ /* 0x000fca0000004100 */
[----:B------:R-:W-:-:S04]  /*bf50*/  FMUL R0, R0, UR23 ;  /* 0x0000001700007c20 */ /* 0x000fc80008400000 */
[----:B--2---:R-:W-:-:S05]  /*bf60*/  FFMA R0, R2, UR22, R0 ;  /* 0x0000001602007c23 */ /* 0x004fca0008000000 */
[----:B0-----:R-:W-:-:S05]  /*bf70*/  F2FP.SATFINITE.E4M3.F32.PACK_AB_MERGE_C R3, RZ, R0, RZ ;  /* 0x00000000ff03723e */ /* 0x001fca00048070ff */
[----:B------:R0:W-:Y:S01]  /*bf80*/  STG.E.U8 desc[UR20][R26.64+0xf9], R3 ;  /* 0x0000f9031a007986 */ /* 0x0001e2000c101114 */
[----:B------:R-:W-:Y:S05]  /*bf90*/  BRA `(.L_x_289) ;  /* 0x0000002000787947 */ /* 0x000fea0003800000 */
.L_x_32:
[----:B------:R-:W-:Y:S01]  /*bfa0*/  ISETP.GE.AND P1, PT, R38, 0x1, PT ;  /* 0x000000012600780c */ /* 0x000fe20003f26270 */
[----:B------:R-:W-:Y:S01]  /*bfb0*/  FMUL R228, R228, UR22 ;  /* 0x00000016e4e47c20 */ /* 0x000fe20008400000 */
[----:B------:R-:W-:Y:S01]  /*bfc0*/  FMUL R227, R227, UR22 ;  /* 0x00000016e3e37c20 */ /* 0x000fe20008400000 */
[----:B------:R-:W-:Y:S01]  /*bfd0*/  ISETP.GE.AND P0, PT, R38, 0x9, PT ;  /* 0x000000092600780c */ /* 0x000fe20003f06270 */
[----:B------:R-:W-:Y:S01]  /*bfe0*/  FMUL R226, R226, UR22 ;  /* 0x00000016e2e27c20 */ /* 0x000fe20008400000 */
[C---:B------:R-:W-:Y:S02]  /*bff0*/  ISETP.LT.OR P4, PT, R35.reuse, 0x1, !P1 ;  /* 0x000000012300780c */ /* 0x040fe40004f81670 */
[----:B------:R-:W-:Y:S02]  /*c000*/  ISETP.LT.OR P5, PT, R35, 0x2, !P1 ;  /* 0x000000022300780c */ /* 0x000fe40004fa1670 */
[----:B------:R-:W-:Y:S02]  /*c010*/  F2FP.SATFINITE.E4M3.F32.PACK_AB_MERGE_C R29, RZ, R228, RZ ;  /* 0x000000e4ff1d723e */ /* 0x000fe400048070ff */
[----:B------:R-:W-:-:S02]  /*c020*/  F2FP.SATFINITE.E4M3.F32.PACK_AB_MERGE_C R227, RZ, R227, RZ ;  /* 0x000000e3ffe3723e */ /* 0x000fc400048070ff */
[----:B------:R-:W-:Y:S01]  /*c030*/  ISETP.LT.OR P2, PT, R35, 0x1, !P0 ;  /* 0x000000012300780c */ /* 0x000fe20004741670 */
[----:B------:R-:W-:-:S04]  /*c040*/  FMUL R225, R225, UR22 ;  /* 0x00000016e1e17c20 */ /* 0x000fc80008400000 */
[----:B------:R0:W-:Y:S01]  /*c050*/  @!P4 STG.E.U8 desc[UR20][R24.64], R29 ;  /* 0x0000001d1800c986 */ /* 0x0001e2000c101114 */
[----:B------:R-:W-:-:S03]  /*c060*/  ISETP.LT.OR P4, PT, R35, 0x2, !P0 ;  /* 0x000000022300780c */ /* 0x000fc60004781670 */
[----:B------:R1:W-:Y:S01]  /*c070*/  @!P5 STG.E.U8 desc[UR20][R24.64+0x1], R227 ;  /* 0x000001e31800d986 */ /* 0x0003e2000c101114 */
[C---:B------:R-:W-:Y:S01]  /*c080*/  ISETP.LT.OR P5, PT, R35.reuse, 0x9, !P1 ;  /* 0x000000092300780c */ /* 0x040fe20004fa1670 */
[----:B------:R-:W-:Y:S01]  /*c090*/  FMUL R224, R224, UR22 ;  /* 0x00000016e0e07c20 */ /* 0x000fe20008400000 */
[----:B------:R-:W-:Y:S01]  /*c0a0*/  ISETP.LT.OR P6, PT, R35, 0xa, !P1 ;  /* 0x0000000a2300780c */ /* 0x000fe20004fc1670 */
[----:B------:R-:W-:Y:S01]  /*c0b0*/  FMUL R223, R223, UR22 ;  /* 0x00000016dfdf7c20 */ /* 0x000fe20008400000 */
[----:B------:R-:W-:Y:S02]  /*c0c0*/  F2FP.SATFINITE.E4M3.F32.PACK_AB_MERGE_C R31, RZ, R226, RZ ;  /* 0x000000e2ff1f723e */ /* 0x000fe400048070ff */
[----:B------:R-:W-:Y:S02]  /*c0d0*/  F2FP.SATFINITE.E4M3.F32.PACK_AB_MERGE_C R225, RZ, R225, RZ ;  /* 0x000000e1ffe1723e */ /* 0x000fe400048070ff */
[----:B0-----:R-:W-:Y:S01]  /*c0e0*/  F2FP.SATFINITE.E4M3.F32.PACK_AB_MERGE_C R29, RZ, R224, RZ ;  /* 0x000000e0ff1d723e */ /* 0x001fe200048070ff */
[----:B------:R-:W-:Y:S01]  /*c0f0*/  @!P2 STG.E.U8 desc[UR20][R26.64], R31 ;  /* 0x0000001f1a00a986 */ /* 0x000fe2000c101114 */
[----:B------:R-:W-:-:S02]  /*c100*/  F2FP.SATFINITE.E4M3.F32.PACK_AB_MERGE_C R223, RZ, R223, RZ ;  /* 0x000000dfffdf723e */ /* 0x000fc400048070ff */
[C---:B------:R-:W-:Y:S01]  /*c110*/  ISETP.LT.OR P2, PT, R35.reuse, 0x9, !P0 ;  /* 0x000000092300780c */ /* 0x040fe20004741670 */
[----:B------:R-:W-:Y:S01]  /*c120*/  @!P4 STG.E.U8 desc[UR20][R26.64+0x1], R225 ;  /* 0x000001e11a00c986 */ /* 0x000fe2000c101114 */
[----:B------:R-:W-:-:S03]  /*c130*/  ISETP.LT.OR P4, PT, R35, 0xa, !P0 ;  /* 0x0000000a2300780c */ /* 0x000fc60004781670 */
[----:B------:R0:W-:Y:S01]  /*c140*/  @!P5 STG.E.U8 desc[UR20][R24.64+0x8], R29 ;  /* 0x0000081d1800d986 */ /* 0x0001e2000c101114 */
[----:B------:R-:W-:Y:S01]  /*c150*/  ISETP.LT.OR P5, PT, R35, 0x11, !P1 ;  /* 0x000000112300780c */ /* 0x000fe20004fa1670 */
[----:B------:R-:W-:Y:S01]  /*c160*/  FMUL R222, R222, UR22 ;  /* 0x00000016dede7c20 */ /* 0x000fe20008400000 */
[----:B------:R-:W-:Y:S01]  /*c170*/  FMUL R221, R221, UR22 ;  /* 0x00000016dddd7c20 */ /* 0x000fe20008400000 */
[----:B------:R-:W-:Y:S01]  /*c180*/  FMUL R220, R220, UR22 ;  /* 0x00000016dcdc7c20 */ /* 0x000fe20008400000 */
[----:B------:R-:W-:Y:S01]  /*c190*/  @!P6 STG.E.U8 desc[UR20][R24.64+0x9], R223 ;  /* 0x000009df1800e986 */ /* 0x000fe2000c101114 */
[----:B------:R-:W-:Y:S01]  /*c1a0*/  ISETP.LT.OR P6, PT, R35, 0x12, !P1 ;  /* 0x000000122300780c */ /* 0x000fe20004fc1670 */
[----:B------:R-:W-:Y:S01]  /*c1b0*/  FMUL R219, R219, UR22 ;  /* 0x00000016dbdb7c20 */ /* 0x000fe20008400000 */
[----:B------:R-:W-:Y:S01]  /*c1c0*/  F2FP.SATFINITE.E4M3.F32.PACK_AB_MERGE_C R33, RZ, R222, RZ ;  /* 0x000000deff21723e */ /* 0x000fe200048070ff */
[----:B-1----:R-:W2:Y:S01]  /*c1d0*/  LDL.LU R227, [R1+0x8] ;  /* 0x0000080001e37983 */ /* 0x002ea20000300800 */
[----:B------:R-:W-:-:S02]  /*c1e0*/  F2FP.SATFINITE.E4M3.F32.PACK_AB_MERGE_C R221, RZ, R221, RZ ;  /* 0x000000ddffdd723e */ /* 0x000fc400048070ff */
[----:B0-----:R-:W-:Y:S01]  /*c1f0*/  F2FP.SATFINITE.E4M3.F32.PACK_AB_MERGE_C R29, RZ, R220, RZ ;  /* 0x000000dcff1d723e */ /* 0x001fe200048070ff */
[----:B------:R-:W3:Y:S04]  /*c200*/  LDL.LU R226, [R1+0x4] ;  /* 0x0000040001e27983 */ /* 0x000ee80000300800 */
[----:B------:R-:W4:Y:S01]  /*c210*/  LDL.LU R224, [R1] ;  /* 0x0000000001e07983 */ /* 0x000f220000300800 */
[----:B------:R-:W-:-:S03]  /*c220*/  F2FP.SATFINITE.E4M3.F32.PACK_AB_MERGE_C R219, RZ, R219, RZ ;  /* 0x000000dbffdb723e */ /* 0x000fc600048070ff */
[----:B------:R-:W-:Y:S01]  /*c230*/  @!P2 STG.E.U8 desc[UR20][R26.64+0x8], R33 ;  /* 0x000008211a00a986 */ /* 0x000fe2000c101114 */
[----:B------:R-:W-:-:S03]  /*c240*/  ISETP.LT.OR P2, PT, R35, 0x11, !P0 ;  /* 0x000000112300780c */ /* 0x000fc60004741670 */
        /* <DEDUP_REMOVED lines=11> */
[----:B------:R-:W-:Y:S01]  /*c300*/  FMUL R214, R214, UR22 ;  /* 0x00000016d6d67c20 */ /* 0x000fe20008400000 */
[----:B------:R-:W-:Y:S01]  /*c310*/  F2FP.SATFINITE.E4M3.F32.PACK_AB_MERGE_C R217, RZ, R217, RZ ;  /* 0x000000d9ffd9723e */ /* 0x000fe200048070ff */
[----:B------:R-:W-:Y:S01]  /*c320*/  FMUL R213, R213, UR22 ;  /* 0x00000016d5d57c20 */ /* 0x000fe20008400000 */
[----:B0-----:R-:W-:Y:S01]  /*c330*/  F2FP.SATFINITE.E4M3.F32.PACK_AB_MERGE_C R29, RZ, R216, RZ ;  /* 0x000000d8ff1d723e */ /* 0x001fe200048070ff */
[----:B------:R-:W-:Y:S01]  /*c340*/  @!P2 STG.E.U8 desc[UR20][R26.64+0x10], R31 ;  /* 0x0000101f1a00a986 */ /* 0x000fe2000c101114 */
[----:B------:R-:W-:-:S02]  /*c350*/  F2FP.SATFINITE.E4M3.F32.PACK_AB_MERGE_C R215, RZ, R215, RZ ;  /* 0x000000d7ffd7723e */ /* 0x000fc400048070ff */
[C---:B------:R-:W-:Y:S01]  /*c360*/  ISETP.LT.OR P2, PT, R35.reuse, 0x19, !P0 ;  /* 0x000000192300780c */ /* 0x040fe20004741670 */
[----:B------:R-:W-:Y:S01]  /*c370*/  @!P4 STG.E.U8 desc[UR20][R26.64+0x11], R217 ;  /* 0x000011d91a00c986 */ /* 0x000fe2000c101114 */
[----:B------:R-:W-:-:S03]  /*c380*/  ISETP.LT.OR P4, PT, R35, 0x1a, !P0 ;  /* 0x0000001a2300780c */ /* 0x000fc60004781670 */
[----:B------:R0:W-:Y:S01]  /*c390*/  @!P5 STG.E.U8 desc[UR20][R24.64+0x18], R29 ;  /* 0x0000181d1800d986 */ /* 0x0001e2000c101114 */
[C---:B------:R-:W-:Y:S01]  /*c3a0*/  ISETP.LT.OR P5, PT, R35.reuse, 0x21, !P1 ;  /* 0x000000212300780c */ /* 0x040fe20004fa1670 */
[----:B------:R-:W-:Y:S02]  /*c3b0*/  FMUL R212, R212, UR22 ;  /* 0x00000016d4d47c20 */ /* 0x000fe40008400000 */
[----:B------:R-:W-:Y:S01]  /*c3c0*/  @!P6 STG.E.U8 desc[UR20][R24.64+0x19], R215 ;  /* 0x000019d71800e986 */ /* 0x000fe2000c101114 */
[----:B------:R-:W-:Y:S01]  /*c3d0*/  ISETP.LT.OR P6, PT, R35, 0x22, !P1 ;  /* 0x000000222300780c */ /* 0x000fe20004fc1670 */
[----:B------:R-:W-:Y:S01]  /*c3e0*/  FMUL R211, R211, UR22 ;  /* 0x00000016d3d37c20 */ /* 0x000fe20008400000 */
[----:B------:R-:W-:Y:S01]  /*c3f0*/  F2FP.SATFINITE.E4M3.F32.PACK_AB_MERGE_C R33, RZ, R214, RZ ;  /* 0x000000d6ff21723e */ /* 0x000fe200048070ff */
[----:B------:R-:W-:Y:S01]  /*c400*/  FMUL R210, R210, UR22 ;  /* 0x00000016d2d27c20 */ /* 0x000fe20008400000 */
[----:B------:R-:W-:Y:S01]  /*c410*/  F2FP.SATFINITE.E4M3.F32.PACK_AB_MERGE_C R213, RZ, R213, RZ ;  /* 0x000000d5ffd5723e */ /* 0x000fe200048070ff */
[----:B------:R-:W-:Y:S01]  /*c420*/  FMUL R209, R209, UR22 ;  /* 0x00000016d1d17c20 */ /* 0x000fe20008400000 */
        /* <DEDUP_REMOVED lines=8> */
[----:B------:R-:W-:-:S03]  /*c4b0*/  ISETP.LT.OR P5, PT, R35, 0x29, !P1 ;  /* 0x000000292300780c */ /* 0x000fc60004fa1670 */
        /* <DEDUP_REMOVED lines=240> */
[----:B------:R1:W-:Y:S01]  /*d3c0*/  @!P6 STG.E.U8 desc[UR20][R24.64+0x99], R23 ;  /* 0x000099171800e986 */ /* 0x0003e2000c101114 */
        /* <DEDUP_REMOVED lines=11> */
[----:B------:R0:W-:Y:S01]  /*d480*/  @!P4 STG.E.U8 desc[UR20][R26.64+0x99], R21 ;  /* 0x000099151a00c986 */ /* 0x0001e2000c101114 */
[----:B------:R-:W-:-:S03]  /*d490*/  ISETP.LT.OR P4, PT, R35, 0xa2, !P0 ;  /* 0x000000a22300780c */ /* 0x000fc60004781670 */
[----:B------:R-:W-:Y:S01]  /*d4a0*/  @!P5 STG.E.U8 desc[UR20][R24.64+0xa0], R29 ;  /* 0x0000a01d1800d986 */ /* 0x000fe2000c101114 */
[----:B------:R-:W-:-:S03]  /*d4b0*/  ISETP.LT.OR P5, PT, R35, 0xa9, !P1 ;  /* 0x000000a92300780c */ /* 0x000fc60004fa1670 */
[----:B------:R2:W-:Y:S01]  /*d4c0*/  @!P6 STG.E.U8 desc[UR20][R24.64+0xa1], R19 ;  /* 0x0000a1131800e986 */ /* 0x0005e2000c101114 */
[----:B------:R-:W-:Y:S01]  /*d4d0*/  ISETP.LT.OR P6, PT, R35, 0xaa, !P1 ;  /* 0x000000aa2300780c */ /* 0x000fe20004fc1670 */
[----:B------:R-:W-:Y:S01]  /*d4e0*/  FMUL R15, R15, UR22 ;  /* 0x000000160f0f7c20 */ /* 0x000fe20008400000 */
[----:B-1----:R-:W-:Y:S01]  /*d4f0*/  F2FP.SATFINITE.E4M3.F32.PACK_AB_MERGE_C R23, RZ, R18, RZ ;  /* 0x00000012ff17723e */ /* 0x002fe200048070ff */
[----:B------:R-:W-:Y:S01]  /*d500*/  FMUL R14, R14, UR22 ;  /* 0x000000160e0e7c20 */ /* 0x000fe20008400000 */
[----:B------:R-:W-:Y:S01]  /*d510*/  F2FP.SATFINITE.E4M3.F32.PACK_AB_MERGE_C R17, RZ, R17, RZ ;  /* 0x00000011ff11723e */ /* 0x000fe200048070ff */
[----:B------:R-:W-:Y:S01]  /*d520*/  FMUL R13, R13, UR22 ;  /* 0x000000160d0d7c20 */ /* 0x000fe20008400000 */
[----:B0-----:R-:W-:Y:S01]  /*d530*/  F2FP.SATFINITE.E4M3.F32.PACK_AB_MERGE_C R21, RZ, R16, RZ ;  /* 0x00000010ff15723e */ /* 0x001fe200048070ff */
[----:B------:R-:W-:Y:S01]  /*d540*/  @!P2 STG.E.U8 desc[UR20][R26.64+0xa0], R23 ;  /* 0x0000a0171a00a986 */ /* 0x000fe2000c101114 */
[----:B------:R-:W-:Y:S02]  /*d550*/  F2FP.SATFINITE.E4M3.F32.PACK_AB_MERGE_C R15, RZ, R15, RZ ;  /* 0x0000000fff0f723e */ /* 0x000fe400048070ff */
[C---:B------:R-:W-:Y:S01]  /*d560*/  ISETP.LT.OR P2, PT, R35.reuse, 0xa9, !P0 ;  /* 0x000000a92300780c */ /* 0x040fe20004741670 */
[----:B------:R-:W-:Y:S01]  /*d570*/  @!P4 STG.E.U8 desc[UR20][R26.64+0xa1], R17 ;  /* 0x0000a1111a00c986 */ /* 0x000fe2000c101114 */
[----:B------:R-:W-:-:S03]  /*d580*/  ISETP.LT.OR P4, PT, R35, 0xaa, !P0 ;  /* 0x000000aa2300780c */ /* 0x000fc60004781670 */
[----:B------:R-:W-:Y:S01]  /*d590*/  @!P5 STG.E.U8 desc[UR20][R24.64+0xa8], R21 ;  /* 0x0000a8151800d986 */ /* 0x000fe2000c101114 */
[C---:B------:R-:W-:Y:S01]  /*d5a0*/  ISETP.LT.OR P5, PT, R35.reuse, 0xb1, !P1 ;  /* 0x000000b12300780c */ /* 0x040fe20004fa1670 */
[----:B------:R-:W-:Y:S02]  /*d5b0*/  FMUL R12, R12, UR22 ;  /* 0x000000160c0c7c20 */ /* 0x000fe40008400000 */
[----:B------:R0:W-:Y:S01]  /*d5c0*/  @!P6 STG.E.U8 desc[UR20][R24.64+0xa9], R15 ;  /* 0x0000a90f1800e986 */ /* 0x0001e2000c101114 */
[----:B------:R-:W-:Y:S01]  /*d5d0*/  ISETP.LT.OR P6, PT, R35, 0xb2, !P1 ;  /* 0x000000b22300780c */ /* 0x000fe20004fc1670 */
[----:B------:R-:W-:Y:S01]  /*d5e0*/  FMUL R11, R11, UR22 ;  /* 0x000000160b0b7c20 */ /* 0x000fe20008400000 */
[----:B--2---:R-:W-:Y:S01]  /*d5f0*/  F2FP.SATFINITE.E4M3.F32.PACK_AB_MERGE_C R19, RZ, R14, RZ ;  /* 0x0000000eff13723e */ /* 0x004fe200048070ff */
[----:B------:R-:W2:Y:S01]  /*d600*/  LDL.LU R223, [R1+0x18] ;  /* 0x0000180001df7983 */ /* 0x000ea20000300800 */
[----:B------:R-:W-:Y:S02]  /*d610*/  F2FP.SATFINITE.E4M3.F32.PACK_AB_MERGE_C R13, RZ, R13, RZ ;  /* 0x0000000dff0d723e */ /* 0x000fe400048070ff */
[----:B------:R-:W-:Y:S01]  /*d620*/  F2FP.SATFINITE.E4M3.F32.PACK_AB_MERGE_C R11, RZ, R11, RZ ;  /* 0x0000000bff0b723e */ /* 0x000fe200048070ff */
[----:B------:R-:W-:Y:S01]  /*d630*/  @!P2 STG.E.U8 desc[UR20][R26.64+0xa8], R19 ;  /* 0x0000a8131a00a986 */ /* 0x000fe2000c101114 */
[----:B0-----:R-:W-:-:S03]  /*d640*/  F2FP.SATFINITE.E4M3.F32.PACK_AB_MERGE_C R15, RZ, R12, RZ ;  /* 0x0000000cff0f723e */ /* 0x001fc600048070ff */
[----:B------:R0:W-:Y:S01]  /*d650*/  @!P4 STG.E.U8 desc[UR20][R26.64+0xa9], R13 ;  /* 0x0000a90d1a00c986 */ /* 0x0001e2000c101114 */
[C---:B------:R-:W-:Y:S02]  /*d660*/  ISETP.LT.OR P2, PT, R35.reuse, 0xb1, !P0 ;  /* 0x000000b12300780c */ /* 0x040fe40004741670 */
[C---:B------:R-:W-:Y:S01]  /*d670*/  ISETP.LT.OR P4, PT, R35.reuse, 0xb2, !P0 ;  /* 0x000000b22300780c */ /* 0x040fe20004781670 */
[----:B------:R-:W-:Y:S01]  /*d680*/  @!P5 STG.E.U8 desc[UR20][R24.64+0xb0], R15 ;  /* 0x0000b00f1800d986 */ /* 0x000fe2000c101114 */
[----:B------:R-:W-:Y:S01]  /*d690*/  ISETP.LT.OR P5, PT, R35, 0xb9, !P1 ;  /* 0x000000b92300780c */ /* 0x000fe20004fa1670 */
[----:B------:R-:W-:Y:S01]  /*d6a0*/  FMUL R10, R10, UR22 ;  /* 0x000000160a0a7c20 */ /* 0x000fe20008400000 */
[----:B------:R-:W-:Y:S01]  /*d6b0*/  FMUL R9, R9, UR22 ;  /* 0x0000001609097c20 */ /* 0x000fe20008400000 */
[----:B------:R-:W2:Y:S01]  /*d6c0*/  LDL.LU R222, [R1+0x14] ;  /* 0x0000140001de7983 */ /* 0x000ea20000300800 */
[----:B------:R-:W-:-:S03]  /*d6d0*/  FMUL R8, R8, UR22 ;  /* 0x0000001608087c20 */ /* 0x000fc60008400000 */
[----:B------:R-:W2:Y:S01]  /*d6e0*/  LDL.LU R220, [R1+0x10] ;  /* 0x0000100001dc7983 */ /* 0x000ea20000300800 */
[----:B------:R-:W-:-:S03]  /*d6f0*/  F2FP.SATFINITE.E4M3.F32.PACK_AB_MERGE_C R17, RZ, R10, RZ ;  /* 0x0000000aff11723e */ /* 0x000fc600048070ff */
[----:B------:R-:W2:Y:S01]  /*d700*/  LDL.LU R221, [R1+0xc] ;  /* 0x00000c0001dd7983 */ /* 0x000ea20000300800 */
[----:B------:R-:W-:Y:S01]  /*d710*/  F2FP.SATFINITE.E4M3.F32.PACK_AB_MERGE_C R9, RZ, R9, RZ ;  /* 0x00000009ff09723e */ /* 0x000fe200048070ff */
[----:B------:R-:W-:Y:S01]  /*d720*/  FMUL R7, R7, UR22 ;  /* 0x0000001607077c20 */ /* 0x000fe20008400000 */
[----:B0-----:R-:W-:Y:S01]  /*d730*/  F2FP.SATFINITE.E4M3.F32.PACK_AB_MERGE_C R13, RZ, R8, RZ ;  /* 0x00000008ff0d723e */ /* 0x001fe200048070ff */
[----:B------:R0:W-:Y:S01]  /*d740*/  @!P6 STG.E.U8 desc[UR20][R24.64+0xb1], R11 ;  /* 0x0000b10b1800e986 */ /* 0x0001e2000c101114 */
[----:B------:R-:W-:Y:S01]  /*d750*/  ISETP.LT.OR P6, PT, R35, 0xba, !P1 ;  /* 0x000000ba2300780c */ /* 0x000fe20004fc1670 */
[----:B-----5:R-:W-:Y:S01]  /*d760*/  FMUL R2, R2, UR22 ;  /* 0x0000001602027c20 */ /* 0x020fe20008400000 */
[----:B------:R-:W-:Y:S01]  /*d770*/  F2FP.SATFINITE.E4M3.F32.PACK_AB_MERGE_C R7, RZ, R7, RZ ;  /* 0x00000007ff07723e */ /* 0x000fe200048070ff */
[----:B------:R-:W-:Y:S01]  /*d780*/  @!P2 STG.E.U8 desc[UR20][R26.64+0xb0], R17 ;  /* 0x0000b0111a00a986 */ /* 0x000fe2000c101114 */
[----:B------:R-:W-:Y:S01]  /*d790*/  FMUL R3, R3, UR22 ;  /* 0x0000001603037c20 */ /* 0x000fe20008400000 */
[----:B------:R-:W-:Y:S01]  /*d7a0*/  FMUL R4, R4, UR22 ;  /* 0x0000001604047c20 */ /* 0x000fe20008400000 */
[C---:B------:R-:W-:Y:S01]  /*d7b0*/  ISETP.LT.OR P2, PT, R35.reuse, 0xb9, !P0 ;  /* 0x000000b92300780c */ /* 0x040fe20004741670 */
[----:B------:R1:W-:Y:S01]  /*d7c0*/  @!P4 STG.E.U8 desc[UR20][R26.64+0xb1], R9 ;  /* 0x0000b1091a00c986 */ /* 0x0003e2000c101114 */
[----:B------:R-:W-:Y:S01]  /*d7d0*/  ISETP.LT.OR P4, PT, R35, 0xba, !P0 ;  /* 0x000000ba2300780c */ /* 0x000fe20004781670 */
[----:B------:R-:W-:Y:S01]  /*d7e0*/  FMUL R6, R6, UR22 ;  /* 0x0000001606067c20 */ /* 0x000fe20008400000 */
[----:B------:R-:W-:Y:S01]  /*d7f0*/  FMUL R5, R5, UR22 ;  /* 0x0000001605057c20 */ /* 0x000fe20008400000 */
[----:B------:R3:W-:Y:S01]  /*d800*/  @!P5 STG.E.U8 desc[UR20][R24.64+0xb8], R13 ;  /* 0x0000b80d1800d986 */ /* 0x0007e2000c101114 */
[----:B------:R-:W-:Y:S01]  /*d810*/  ISETP.LT.OR P5, PT, R35, 0xc1, !P1 ;  /* 0x000000c12300780c */ /* 0x000fe20004fa1670 */
[----:B------:R-:W-:Y:S01]  /*d820*/  FMUL R0, R0, UR22 ;  /* 0x0000001600007c20 */ /* 0x000fe20008400000 */
[----:B0-----:R-:W-:Y:S01]  /*d830*/  F2FP.SATFINITE.E4M3.F32.PACK_AB_MERGE_C R11, RZ, R6, RZ ;  /* 0x00000006ff0b723e */ /* 0x001fe200048070ff */
[----:B------:R-:W2:Y:S01]  /*d840*/  LDL.LU R225, [R1+0x1c] ;  /* 0x00001c0001e17983 */ /* 0x000ea20000300800 */
[----:B------:R-:W-:-:S03]  /*d850*/  F2FP.SATFINITE.E4M3.F32.PACK_AB_MERGE_C R5, RZ, R5, RZ ;  /* 0x00000005ff05723e */ /* 0x000fc600048070ff */
[----:B------:R0:W-:Y:S01]  /*d860*/  @!P6 STG.E.U8 desc[UR20][R24.64+0xb9], R7 ;  /* 0x0000b9071800e986 */ /* 0x0001e2000c101114 */
[----:B-1----:R-:W-:Y:S01]  /*d870*/  F2FP.SATFINITE.E4M3.F32.PACK_AB_MERGE_C R9, RZ, R4, RZ ;  /* 0x00000004ff09723e */ /* 0x002fe200048070ff */
[----:B------:R-:W-:Y:S01]  /*d880*/  FMUL R4, R227, UR22 ;  /* 0x00000016e3047c20 */ /* 0x000fe20008400000 */
[C---:B------:R-:W-:Y:S01]  /*d890*/  ISETP.LT.OR P6, PT, R35.reuse, 0xc2, !P1 ;  /* 0x000000c22300780c */ /* 0x040fe20004fc1670 */
[----:B------:R-:W-:Y:S01]  /*d8a0*/  @!P2 STG.E.U8 desc[UR20][R26.64+0xb8], R11 ;  /* 0x0000b80b1a00a986 */ /* 0x000fe2000c101114 */
[----:B---3--:R-:W-:Y:S01]  /*d8b0*/  F2FP.SATFINITE.E4M3.F32.PACK_AB_MERGE_C R13, RZ, R2, RZ ;  /* 0x00000002ff0d723e */ /* 0x008fe200048070ff */
[----:B----4-:R-:W-:Y:S01]  /*d8c0*/  FMUL R2, R224, UR22 ;  /* 0x00000016e0027c20 */ /* 0x010fe20008400000 */
[----:B------:R-:W-:Y:S01]  /*d8d0*/  ISETP.LT.OR P2, PT, R35, 0xc1, !P0 ;  /* 0x000000c12300780c */ /* 0x000fe20004741670 */
[----:B------:R-:W3:Y:S01]  /*d8e0*/  LDL.LU R224, [R1+0x20] ;  /* 0x0000200001e07983 */ /* 0x000ee20000300800 */
[----:B0-----:R-:W-:Y:S01]  /*d8f0*/  F2FP.SATFINITE.E4M3.F32.PACK_AB_MERGE_C R7, RZ, R3, RZ ;  /* 0x00000003ff07723e */ /* 0x001fe200048070ff */
[----:B------:R-:W-:-:S02]  /*d900*/  FMUL R3, R226, UR22 ;  /* 0x00000016e2037c20 */ /* 0x000fc40008400000 */
[----:B------:R0:W-:Y:S01]  /*d910*/  @!P4 STG.E.U8 desc[UR20][R26.64+0xb9], R5 ;  /* 0x0000b9051a00c986 */ /* 0x0001e2000c101114 */
[----:B------:R-:W-:-:S03]  /*d920*/  ISETP.LT.OR P4, PT, R35, 0xc2, !P0 ;  /* 0x000000c22300780c */ /* 0x000fc60004781670 */
[----:B------:R-:W4:Y:S04]  /*d930*/  LDL.LU R226, [R1+0x24] ;  /* 0x0000240001e27983 */ /* 0x000f280000300800 */
[----:B------:R-:W4:Y:S04]  /*d940*/  LDL.LU R227, [R1+0x28] ;  /* 0x0000280001e37983 */ /* 0x000f280000300800 */
[----:B------:R-:W-:Y:S01]  /*d950*/  @!P5 STG.E.U8 desc[UR20][R24.64+0xc0], R9 ;  /* 0x0000c0091800d986 */ /* 0x000fe2000c101114 */
[C---:B------:R-:W-:Y:S02]  /*d960*/  ISETP.LT.OR P5, PT, R35.reuse, 0xc9, !P1 ;  /* 0x000000c92300780c */ /* 0x040fe40004fa1670 */
[----:B0-----:R-:W-:Y:S01]  /*d970*/  F2FP.SATFINITE.E4M3.F32.PACK_AB_MERGE_C R5, RZ, R0, RZ ;  /* 0x00000000ff05723e */ /* 0x001fe200048070ff */
[----:B------:R0:W-:Y:S01]  /*d980*/  @!P6 STG.E.U8 desc[UR20][R24.64+0xc1], R7 ;  /* 0x0000c1071800e986 */ /* 0x0001e2000c101114 */
[----:B------:R-:W-:-:S03]  /*d990*/  ISETP.LT.OR P6, PT, R35, 0xca, !P1 ;  /* 0x000000ca2300780c */ /* 0x000fc60004fc1670 */
[----:B------:R-:W-:Y:S01]  /*d9a0*/  @!P2 STG.E.U8 desc[UR20][R26.64+0xc0], R13 ;  /* 0x0000c00d1a00a986 */ /* 0x000fe2000c101114 */
[----:B------:R-:W-:-:S03]  /*d9b0*/  ISETP.LT.OR P2, PT, R35, 0xc9, !P0 ;  /* 0x000000c92300780c */ /* 0x000fc60004741670 */
[----:B------:R1:W-:Y:S01]  /*d9c0*/  @!P4 STG.E.U8 desc[UR20][R26.64+0xc1], R5 ;  /* 0x0000c1051a00c986 */ /* 0x0003e2000c101114 */
[----:B0-----:R-:W-:Y:S02]  /*d9d0*/  F2FP.SATFINITE.E4M3.F32.PACK_AB_MERGE_C R7, RZ, R2, RZ ;  /* 0x00000002ff07723e */ /* 0x001fe400048070ff */
[----:B------:R-:W-:-:S03]  /*d9e0*/  ISETP.LT.OR P4, PT, R35, 0xca, !P0 ;  /* 0x000000ca2300780c */ /* 0x000fc60004781670 */
[----:B------:R0:W-:Y:S01]  /*d9f0*/  @!P5 STG.E.U8 desc[UR20][R24.64+0xc8], R7 ;  /* 0x0000c8071800d986 */ /* 0x0001e2000c101114 */
[----:B------:R-:W-:Y:S02]  /*da00*/  ISETP.LT.OR P5, PT, R35, 0xd1, !P1 ;  /* 0x000000d12300780c */ /* 0x000fe40004fa1670 */
[----:B------:R-:W-:Y:S02]  /*da10*/  F2FP.SATFINITE.E4M3.F32.PACK_AB_MERGE_C R9, RZ, R3, RZ ;  /* 0x00000003ff09723e */ /* 0x000fe400048070ff */
[----:B------:R-:W-:-:S03]  /*da20*/  F2FP.SATFINITE.E4M3.F32.PACK_AB_MERGE_C R11, RZ, R4, RZ ;  /* 0x00000004ff0b723e */ /* 0x000fc600048070ff */
[----:B------:R0:W-:Y:S04]  /*da30*/  @!P6 STG.E.U8 desc[UR20][R24.64+0xc9], R9 ;  /* 0x0000c9091800e986 */ /* 0x0001e8000c101114 */
[----:B------:R-:W-:Y:S01]  /*da40*/  @!P2 STG.E.U8 desc[UR20][R26.64+0xc8], R11 ;  /* 0x0000c80b1a00a986 */ /* 0x000fe2000c101114 */
[----:B--2---:R-:W-:Y:S01]  /*da50*/  FMUL R2, R220, UR22 ;  /* 0x00000016dc027c20 */ /* 0x004fe20008400000 */
[----:B------:R-:W-:Y:S02]  /*da60*/  FMUL R0, R221, UR22 ;  /* 0x00000016dd007c20 */ /* 0x000fe40008400000 */
[----:B------:R-:W2:Y:S03]  /*da70*/  LDL.LU R221, [R1+0x2c] ;  /* 0x00002c0001dd7983 */ /* 0x000ea60000300800 */
[----:B-1----:R-:W-:Y:S01]  /*da80*/  F2FP.SATFINITE.E4M3.F32.PACK_AB_MERGE_C R5, RZ, R0, RZ ;  /* 0x00000000ff05723e */ /* 0x002fe200048070ff */
[----:B------:R-:W2:Y:S01]  /*da90*/  LDL.LU R220, [R1+0x30] ;  /* 0x0000300001dc7983 */ /* 0x000ea20000300800 */
[----:B------:R-:W-:Y:S01]  /*daa0*/  FMUL R0, R223, UR22 ;  /* 0x00000016df007c20 */ /* 0x000fe20008400000 */
[----:B------:R-:W-:Y:S01]  /*dab0*/  FMUL R3, R222, UR22 ;  /* 0x00000016de037c20 */ /* 0x000fe20008400000 */
[----:B0-----:R-:W-:Y:S01]  /*dac0*/  F2FP.SATFINITE.E4M3.F32.PACK_AB_MERGE_C R7, RZ, R2, RZ ;  /* 0x00000002ff07723e */ /* 0x001fe200048070ff */
[----:B------:R-:W2:Y:S02]  /*dad0*/  LDL.LU R222, [R1+0x34] ;  /* 0x0000340001de7983 */ /* 0x000ea40000300800 */
[----:B------:R-:W-:-:S02]  /*dae0*/  F2FP.SATFINITE.E4M3.F32.PACK_AB_MERGE_C R13, RZ, R0, RZ ;  /* 0x00000000ff0d723e */ /* 0x000fc400048070ff */
[----:B------:R-:W2:Y:S01]  /*daf0*/  LDL.LU R223, [R1+0x38] ;  /* 0x0000380001df7983 */ /* 0x000ea20000300800 */
[----:B------:R-:W-:Y:S01]  /*db00*/  F2FP.SATFINITE.E4M3.F32.PACK_AB_MERGE_C R9, RZ, R3, RZ ;  /* 0x00000003ff09723e */ /* 0x000fe200048070ff */
[----:B------:R-:W-:Y:S02]  /*db10*/  FMUL R2, R225, UR22 ;  /* 0x00000016e1027c20 */ /* 0x000fe40008400000 */
[----:B------:R-:W2:Y:S04]  /*db20*/  LDL.LU R225, [R1+0x3c] ;  /* 0x00003c0001e17983 */ /* 0x000ea80000300800 */
[----:B------:R-:W-:Y:S01]  /*db30*/  @!P4 STG.E.U8 desc[UR20][R26.64+0xc9], R5 ;  /* 0x0000c9051a00c986 */ /* 0x000fe2000c101114 */
[----:B---3--:R-:W-:-:S03]  /*db40*/  FMUL R0, R224, UR22 ;  /* 0x00000016e0007c20 */ /* 0x008fc60008400000 */
[----:B------:R0:W-:Y:S04]  /*db50*/  @!P5 STG.E.U8 desc[UR20][R24.64+0xd0], R7 ;  /* 0x0000d0071800d986 */ /* 0x0001e8000c101114 */
[----:B------:R-:W3:Y:S01]  /*db60*/  LDL.LU R224, [R1+0x40] ;  /* 0x0000400001e07983 */ /* 0x000ee20000300800 */
[----:B----4-:R-:W-:-:S03]  /*db70*/  FMUL R3, R226, UR22 ;  /* 0x00000016e2037c20 */ /* 0x010fc60008400000 */
[----:B------:R-:W4:Y:S01]  /*db80*/  LDL.LU R226, [R1+0x44] ;  /* 0x0000440001e27983 */ /* 0x000f220000300800 */
[----:B0-----:R-:W-:Y:S01]  /*db90*/  F2FP.SATFINITE.E4M3.F32.PACK_AB_MERGE_C R7, RZ, R0, RZ ;  /* 0x00000000ff07723e */ /* 0x001fe200048070ff */
[----:B------:R-:W-:Y:S02]  /*dba0*/  FMUL R0, R227, UR22 ;  /* 0x00000016e3007c20 */ /* 0x000fe40008400000 */
[----:B------:R-:W4:Y:S01]  /*dbb0*/  LDL.LU R227, [R1+0x48] ;  /* 0x0000480001e37983 */ /* 0x000f220000300800 */
[C---:B------:R-:W-:Y:S02]  /*dbc0*/  ISETP.LT.OR P6, PT, R35.reuse, 0xd2, !P1 ;  /* 0x000000d22300780c */ /* 0x040fe40004fc1670 */
[C---:B------:R-:W-:Y:S01]  /*dbd0*/  ISETP.LT.OR P4, PT, R35.reuse, 0xd2, !P0 ;  /* 0x000000d22300780c */ /* 0x040fe20004781670 */
[----:B------:R-:W4:Y:S01]  /*dbe0*/  LDL.LU R219, [R1+0x4c] ;  /* 0x00004c0001db7983 */ /* 0x000f220000300800 */
[----:B------:R-:W-:Y:S02]  /*dbf0*/  F2FP.SATFINITE.E4M3.F32.PACK_AB_MERGE_C R5, RZ, R2, RZ ;  /* 0x00000002ff05723e */ /* 0x000fe400048070ff */
[----:B------:R-:W-:-:S02]  /*dc00*/  ISETP.LT.OR P2, PT, R35, 0xd1, !P0 ;  /* 0x000000d12300780c */ /* 0x000fc40004741670 */
[----:B------:R-:W-:Y:S02]  /*dc10*/  ISETP.LT.OR P5, PT, R35, 0xd9, !P1 ;  /* 0x000000d92300780c */ /* 0x000fe40004fa1670 */
[----:B------:R-:W-:-:S03]  /*dc20*/  F2FP.SATFINITE.E4M3.F32.PACK_AB_MERGE_C R11, RZ, R0, RZ ;  /* 0x00000000ff0b723e */ /* 0x000fc600048070ff */
[----:B------:R0:W-:Y:S01]  /*dc30*/  @!P6 STG.E.U8 desc[UR20][R24.64+0xd1], R9 ;  /* 0x0000d1091800e986 */ /* 0x0001e2000c101114 */
[----:B------:R-:W-:-:S03]  /*dc40*/  ISETP.LT.OR P6, PT, R35, 0xda, !P1 ;  /* 0x000000da2300780c */ /* 0x000fc60004fc1670 */
[----:B------:R1:W-:Y:S01]  /*dc50*/  @!P4 STG.E.U8 desc[UR20][R26.64+0xd1], R5 ;  /* 0x0000d1051a00c986 */ /* 0x0003e2000c101114 */
[----:B------:R-:W-:-:S03]  /*dc60*/  ISETP.LT.OR P4, PT, R35, 0xda, !P0 ;  /* 0x000000da2300780c */ /* 0x000fc60004781670 */
[----:B------:R-:W-:Y:S01]  /*dc70*/  @!P2 STG.E.U8 desc[UR20][R26.64+0xd0], R13 ;  /* 0x0000d00d1a00a986 */ /* 0x000fe2000c101114 */
[----:B0-----:R-:W-:-:S03]  /*dc80*/  F2FP.SATFINITE.E4M3.F32.PACK_AB_MERGE_C R9, RZ, R3, RZ ;  /* 0x00000003ff09723e */ /* 0x001fc600048070ff */
[----:B------:R0:W-:Y:S04]  /*dc90*/  @!P5 STG.E.U8 desc[UR20][R24.64+0xd8], R7 ;  /* 0x0000d8071800d986 */ /* 0x0001e8000c101114 */
[----:B------:R0:W-:Y:S01]  /*dca0*/  @!P6 STG.E.U8 desc[UR20][R24.64+0xd9], R9 ;  /* 0x0000d9091800e986 */ /* 0x0001e2000c101114 */
[----:B--2---:R-:W-:-:S03]  /*dcb0*/  FMUL R0, R221, UR22 ;  /* 0x00000016dd007c20 */ /* 0x004fc60008400000 */
[----:B------:R-:W2:Y:S01]  /*dcc0*/  LDL.LU R221, [R1+0x50] ;  /* 0x0000500001dd7983 */ /* 0x000ea20000300800 */
[----:B------:R-:W-:-:S03]  /*dcd0*/  FMUL R2, R220, UR22 ;  /* 0x00000016dc027c20 */ /* 0x000fc60008400000 */
[----:B------:R-:W2:Y:S01]  /*dce0*/  LDL.LU R220, [R1+0x54] ;  /* 0x0000540001dc7983 */ /* 0x000ea20000300800 */
[----:B-1----:R-:W-:Y:S01]  /*dcf0*/  F2FP.SATFINITE.E4M3.F32.PACK_AB_MERGE_C R5, RZ, R0, RZ ;  /* 0x00000000ff05723e */ /* 0x002fe200048070ff */
[----:B------:R-:W-:Y:S02]  /*dd00*/  FMUL R3, R222, UR22 ;  /* 0x00000016de037c20 */ /* 0x000fe40008400000 */
[----:B------:R-:W2:Y:S01]  /*dd10*/  LDL.LU R222, [R1+0x58] ;  /* 0x0000580001de7983 */ /* 0x000ea20000300800 */
[----:B0-----:R-:W-:Y:S01]  /*dd20*/  F2FP.SATFINITE.E4M3.F32.PACK_AB_MERGE_C R7, RZ, R2, RZ ;  /* 0x00000002ff07723e */ /* 0x001fe200048070ff */
[----:B------:R-:W-:Y:S01]  /*dd30*/  FMUL R4, R223, UR22 ;  /* 0x00000016df047c20 */ /* 0x000fe20008400000 */
[----:B------:R-:W-:Y:S01]  /*dd40*/  F2FP.SATFINITE.E4M3.F32.PACK_AB_MERGE_C R9, RZ, R3, RZ ;  /* 0x00000003ff09723e */ /* 0x000fe200048070ff */
[----:B------:R-:W2:Y:S01]  /*dd50*/  LDL.LU R223, [R1+0x5c] ;  /* 0x00005c0001df7983 */ /* 0x000ea20000300800 */
[----:B------:R-:W-:-:S03]  /*dd60*/  FMUL R0, R225, UR22 ;  /* 0x00000016e1007c20 */ /* 0x000fc60008400000 */
[----:B------:R0:W-:Y:S04]  /*dd70*/  @!P4 STG.E.U8 desc[UR20][R26.64+0xd9], R5 ;  /* 0x0000d9051a00c986 */ /* 0x0001e8000c101114 */
[----:B------:R-:W2:Y:S01]  /*dd80*/  LDL.LU R225, [R1+0x60] ;  /* 0x0000600001e17983 */ /* 0x000ea20000300800 */
[----:B0-----:R-:W-:Y:S01]  /*dd90*/  F2FP.SATFINITE.E4M3.F32.PACK_AB_MERGE_C R5, RZ, R0, RZ ;  /* 0x00000000ff05723e */ /* 0x001fe200048070ff */
[----:B---3--:R-:W-:Y:S02]  /*dda0*/  FMUL R2, R224, UR22 ;  /* 0x00000016e0027c20 */ /* 0x008fe40008400000 */
[----:B------:R-:W3:Y:S01]  /*ddb0*/  LDL.LU R224, [R1+0x64] ;  /* 0x0000640001e07983 */ /* 0x000ee20000300800 */
[----:B----4-:R-:W-:-:S03]  /*ddc0*/  FMUL R3, R226, UR22 ;  /* 0x00000016e2037c20 */ /* 0x010fc60008400000 */
[----:B------:R-:W4:Y:S01]  /*ddd0*/  LDL.LU R226, [R1+0x68] ;  /* 0x0000680001e27983 */ /* 0x000f220000300800 */
[----:B------:R-:W-:-:S03]  /*dde0*/  FMUL R0, R227, UR22 ;  /* 0x00000016e3007c20 */ /* 0x000fc60008400000 */
[----:B------:R-:W4:Y:S01]  /*ddf0*/  LDL.LU R227, [R1+0x6c] ;  /* 0x00006c0001e37983 */ /* 0x000f220000300800 */
[C---:B------:R-:W-:Y:S02]  /*de00*/  ISETP.LT.OR P2, PT, R35.reuse, 0xd9, !P0 ;  /* 0x000000d92300780c */ /* 0x040fe40004741670 */
[C---:B------:R-:W-:Y:S02]  /*de10*/  ISETP.LT.OR P5, PT, R35.reuse, 0xe1, !P1 ;  /* 0x000000e12300780c */ /* 0x040fe40004fa1670 */
[C---:B------:R-:W-:Y:S02]  /*de20*/  ISETP.LT.OR P6, PT, R35.reuse, 0xe2, !P1 ;  /* 0x000000e22300780c */ /* 0x040fe40004fc1670 */
[----:B------:R-:W-:-:S07]  /*de30*/  ISETP.LT.OR P4, PT, R35, 0xe2, !P0 ;  /* 0x000000e22300780c */ /* 0x000fce0004781670 */
[----:B------:R-:W-:Y:S01]  /*de40*/  @!P2 STG.E.U8 desc[UR20][R26.64+0xd8], R11 ;  /* 0x0000d80b1a00a986 */ /* 0x000fe2000c101114 */
[----:B------:R-:W-:-:S03]  /*de50*/  ISETP.LT.OR P2, PT, R35, 0xe1, !P0 ;  /* 0x000000e12300780c */ /* 0x000fc60004741670 */
[----:B------:R0:W-:Y:S01]  /*de60*/  @!P5 STG.E.U8 desc[UR20][R24.64+0xe0], R7 ;  /* 0x0000e0071800d986 */ /* 0x0001e2000c101114 */
[----:B------:R-:W-:-:S03]  /*de70*/  ISETP.LT.OR P5, PT, R35, 0xe9, !P1 ;  /* 0x000000e92300780c */ /* 0x000fc60004fa1670 */
[----:B------:R1:W-:Y:S01]  /*de80*/  @!P6 STG.E.U8 desc[UR20][R24.64+0xe1], R9 ;  /* 0x0000e1091800e986 */ /* 0x0003e2000c101114 */
[----:B------:R-:W-:Y:S02]  /*de90*/  ISETP.LT.OR P6, PT, R35, 0xea, !P1 ;  /* 0x000000ea2300780c */ /* 0x000fe40004fc1670 */
[----:B------:R-:W-:Y:S01]  /*dea0*/  F2FP.SATFINITE.E4M3.F32.PACK_AB_MERGE_C R13, RZ, R4, RZ ;  /* 0x00000004ff0d723e */ /* 0x000fe200048070ff */
[----:B------:R1:W-:Y:S01]  /*deb0*/  @!P4 STG.E.U8 desc[UR20][R26.64+0xe1], R5 ;  /* 0x0000e1051a00c986 */ /* 0x0003e2000c101114 */
[----:B0-----:R-:W-:-:S03]  /*dec0*/  F2FP.SATFINITE.E4M3.F32.PACK_AB_MERGE_C R7, RZ, R2, RZ ;  /* 0x00000002ff07723e */ /* 0x001fc600048070ff */
[----:B------:R-:W-:Y:S01]  /*ded0*/  @!P2 STG.E.U8 desc[UR20][R26.64+0xe0], R13 ;  /* 0x0000e00d1a00a986 */ /* 0x000fe2000c101114 */
[----:B-1----:R-:W-:-:S03]  /*dee0*/  F2FP.SATFINITE.E4M3.F32.PACK_AB_MERGE_C R9, RZ, R3, RZ ;  /* 0x00000003ff09723e */ /* 0x002fc600048070ff */
[----:B------:R0:W-:Y:S01]  /*def0*/  @!P5 STG.E.U8 desc[UR20][R24.64+0xe8], R7 ;  /* 0x0000e8071800d986 */ /* 0x0001e2000c101114 */
[C---:B------:R-:W-:Y:S02]  /*df00*/  ISETP.LT.OR P2, PT, R35.reuse, 0xe9, !P0 ;  /* 0x000000e92300780c */ /* 0x040fe40004741670 */
[C---:B------:R-:W-:Y:S01]  /*df10*/  ISETP.LT.OR P4, PT, R35.reuse, 0xea, !P0 ;  /* 0x000000ea2300780c */ /* 0x040fe20004781670 */
[----:B------:R1:W-:Y:S01]  /*df20*/  @!P6 STG.E.U8 desc[UR20][R24.64+0xe9], R9 ;  /* 0x0000e9091800e986 */ /* 0x0003e2000c101114 */
[----:B------:R-:W-:Y:S01]  /*df30*/  ISETP.LT.OR P5, PT, R35, 0xf1, !P1 ;  /* 0x000000f12300780c */ /* 0x000fe20004fa1670 */
[----:B------:R-:W-:Y:S01]  /*df40*/  FMUL R2, R219, UR22 ;  /* 0x00000016db027c20 */ /* 0x000fe20008400000 */
[----:B------:R-:W-:Y:S02]  /*df50*/  ISETP.LT.OR P6, PT, R35, 0xf2, !P1 ;  /* 0x000000f22300780c */ /* 0x000fe40004fc1670 */
[----:B------:R-:W-:Y:S02]  /*df60*/  F2FP.SATFINITE.E4M3.F32.PACK_AB_MERGE_C R11, RZ, R0, RZ ;  /* 0x00000000ff0b723e */ /* 0x000fe400048070ff */
[----:B------:R-:W-:-:S03]  /*df70*/  F2FP.SATFINITE.E4M3.F32.PACK_AB_MERGE_C R5, RZ, R2, RZ ;  /* 0x00000002ff05723e */ /* 0x000fc600048070ff */
[----:B------:R-:W-:Y:S01]  /*df80*/  @!P2 STG.E.U8 desc[UR20][R26.64+0xe8], R11 ;  /* 0x0000e80b1a00a986 */ /* 0x000fe2000c101114 */
[----:B------:R-:W-:-:S03]  /*df90*/  ISETP.LT.OR P2, PT, R35, 0xf1, !P0 ;  /* 0x000000f12300780c */ /* 0x000fc60004741670 */
[----:B------:R-:W-:Y:S01]  /*dfa0*/  @!P4 STG.E.U8 desc[UR20][R26.64+0xe9], R5 ;  /* 0x0000e9051a00c986 */ /* 0x000fe2000c101114 */
[C---:B------:R-:W-:Y:S02]  /*dfb0*/  ISETP.LT.OR P4, PT, R35.reuse, 0xf9, !P1 ;  /* 0x000000f92300780c */ /* 0x040fe40004f81670 */
[----:B------:R-:W-:Y:S01]  /*dfc0*/  ISETP.LT.OR P1, PT, R35, 0xfa, !P1 ;  /* 0x000000fa2300780c */ /* 0x000fe20004f21670 */
[----:B--2---:R-:W-:Y:S01]  /*dfd0*/  FMUL R0, R221, UR22 ;  /* 0x00000016dd007c20 */ /* 0x004fe20008400000 */
[----:B------:R-:W-:-:S04]  /*dfe0*/  FMUL R3, R220, UR22 ;  /* 0x00000016dc037c20 */ /* 0x000fc80008400000 */
[----:B0-----:R-:W-:Y:S02]  /*dff0*/  F2FP.SATFINITE.E4M3.F32.PACK_AB_MERGE_C R7, RZ, R0, RZ ;  /* 0x00000000ff07723e */ /* 0x001fe400048070ff */
[----:B-1----:R-:W-:Y:S01]  /*e000*/  F2FP.SATFINITE.E4M3.F32.PACK_AB_MERGE_C R9, RZ, R3, RZ ;  /* 0x00000003ff09723e */ /* 0x002fe200048070ff */
[----:B------:R-:W-:Y:S02]  /*e010*/  FMUL R0, R222, UR22 ;  /* 0x00000016de007c20 */ /* 0x000fe40008400000 */
[----:B------:R0:W-:Y:S01]  /*e020*/  @!P5 STG.E.U8 desc[UR20][R24.64+0xf0], R7 ;  /* 0x0000f0071800d986 */ /* 0x0001e2000c101114 */
[----:B------:R-:W-:-:S03]  /*e030*/  ISETP.LT.OR P5, PT, R35, 0xf2, !P0 ;  /* 0x000000f22300780c */ /* 0x000fc600047a1670 */
[----:B------:R1:W-:Y:S01]  /*e040*/  @!P6 STG.E.U8 desc[UR20][R24.64+0xf1], R9 ;  /* 0x0000f1091800e986 */ /* 0x0003e2000c101114 */
[----:B------:R-:W-:Y:S02]  /*e050*/  ISETP.LT.OR P6, PT, R35, 0xf9, !P0 ;  /* 0x000000f92300780c */ /* 0x000fe400047c1670 */
[----:B------:R-:W-:Y:S01]  /*e060*/  F2FP.SATFINITE.E4M3.F32.PACK_AB_MERGE_C R13, RZ, R0, RZ ;  /* 0x00000000ff0d723e */ /* 0x000fe200048070ff */
[----:B------:R-:W-:Y:S01]  /*e070*/  FMUL R0, R223, UR22 ;  /* 0x00000016df007c20 */ /* 0x000fe20008400000 */
[----:B------:R-:W-:Y:S01]  /*e080*/  ISETP.LT.OR P0, PT, R35, 0xfa, !P0 ;  /* 0x000000fa2300780c */ /* 0x000fe20004701670 */
[----:B------:R-:W-:-:S03]  /*e090*/  FMUL R2, R225, UR22 ;  /* 0x00000016e1027c20 */ /* 0x000fc60008400000 */
[----:B0-----:R-:W-:Y:S02]  /*e0a0*/  F2FP.SATFINITE.E4M3.F32.PACK_AB_MERGE_C R7, RZ, R0, RZ ;  /* 0x00000000ff07723e */ /* 0x001fe400048070ff */
[----:B-1----:R-:W-:Y:S01]  /*e0b0*/  F2FP.SATFINITE.E4M3.F32.PACK_AB_MERGE_C R9, RZ, R2, RZ ;  /* 0x00000002ff09723e */ /* 0x002fe200048070ff */
[----:B---3--:R-:W-:Y:S01]  /*e0c0*/  FMUL R3, R224, UR22 ;  /* 0x00000016e0037c20 */ /* 0x008fe20008400000 */
[----:B----4-:R-:W-:Y:S01]  /*e0d0*/  FMUL R4, R226, UR22 ;  /* 0x00000016e2047c20 */ /* 0x010fe20008400000 */
[----:B------:R-:W-:-:S03]  /*e0e0*/  FMUL R5, R227, UR22 ;  /* 0x00000016e3057c20 */ /* 0x000fc60008400000 */
[----:B------:R-:W-:Y:S02]  /*e0f0*/  F2FP.SATFINITE.E4M3.F32.PACK_AB_MERGE_C R3, RZ, R3, RZ ;  /* 0x00000003ff03723e */ /* 0x000fe400048070ff */
[----:B------:R-:W-:Y:S02]  /*e100*/  F2FP.SATFINITE.E4M3.F32.PACK_AB_MERGE_C R11, RZ, R4, RZ ;  /* 0x00000004ff0b723e */ /* 0x000fe400048070ff */
[----:B------:R-:W-:Y:S01]  /*e110*/  F2FP.SATFINITE.E4M3.F32.PACK_AB_MERGE_C R5, RZ, R5, RZ ;  /* 0x00000005ff05723e */ /* 0x000fe200048070ff */
[----:B------:R0:W-:Y:S04]  /*e120*/  @!P2 STG.E.U8 desc[UR20][R26.64+0xf0], R13 ;  /* 0x0000f00d1a00a986 */ /* 0x0001e8000c101114 */
[----:B------:R0:W-:Y:S04]  /*e130*/  @!P5 STG.E.U8 desc[UR20][R26.64+0xf1], R7 ;  /* 0x0000f1071a00d986 */ /* 0x0001e8000c101114 */
[----:B------:R0:W-:Y:S04]  /*e140*/  @!P4 STG.E.U8 desc[UR20][R24.64+0xf8], R9 ;  /* 0x0000f8091800c986 */ /* 0x0001e8000c101114 */
[----:B------:R0:W-:Y:S04]  /*e150*/  @!P1 STG.E.U8 desc[UR20][R24.64+0xf9], R3 ;  /* 0x0000f90318009986 */ /* 0x0001e8000c101114 */
[----:B------:R0:W-:Y:S04]  /*e160*/  @!P6 STG.E.U8 desc[UR20][R26.64+0xf8], R11 ;  /* 0x0000f80b1a00e986 */ /* 0x0001e8000c101114 */
[----:B------:R0:W-:Y:S02]  /*e170*/  @!P0 STG.E.U8 desc[UR20][R26.64+0xf9], R5 ;  /* 0x0000f9051a008986 */ /* 0x0001e4000c101114 */
.L_x_289:
[----:B------:R-:W-:Y:S05]  /*e180*/  BSYNC B0 ;  /* 0x0000000000007941 */ /* 0x000fea0003800000 */
.L_x_31:
[----:B0----5:R-:W2:Y:S04]  /*e190*/  LDL.LU R3, [R1+0x70] ;  /* 0x0000700001037983 */ /* 0x021ea80000300800 */
[----:B------:R-:W2:Y:S01]  /*e1a0*/  LDL.LU R2, [R1+0x74] ;  /* 0x0000740001027983 */ /* 0x000ea20000300800 */
[----:B------:R-:W-:Y:S01]  /*e1b0*/  ULDC UR6, c[0x0][0xc] ;  /* 0x0000030000067ab9 */ /* 0x000fe20000000800 */
[----:B------:R-:W-:Y:S01]  /*e1c0*/  ULDC UR7, c[0x0][0x10] ;  /* 0x0000040000077ab9 */ /* 0x000fe20000000800 */
[----:B------:R-:W2:Y:S01]  /*e1d0*/  LDC R5, c[0x0][0x14] ;  /* 0x00000500ff057b82 */ /* 0x000ea20000000800 */
[----:B------:R-:W-:Y:S01]  /*e1e0*/  UIMAD.WIDE.U32 UR6, UR6, UR7, URZ ;  /* 0x00000007060672a5 */ /* 0x000fe2000f8e003f */
[----:B------:R-:W-:Y:S01]  /*e1f0*/  PRMT R0, RZ, 0x7610, R0 ;  /* 0x00007610ff007816 */ /* 0x000fe20000000000 */
[----:B------:R-:W-:-:S04]  /*e200*/  UMOV UR24, 0xffffffff ;  /* 0xffffffff00187882 */ /* 0x000fc80000000000 */
[----:B--2---:R-:W-:-:S04]  /*e210*/  IMAD.WIDE.U32 R2, R5, UR6, R2 ;  /* 0x0000000605027c25 */ /* 0x004fc8000f8e0002 */
[----:B------:R-:W-:Y:S01]  /*e220*/  IMAD R5, R5, UR7, RZ ;  /* 0x0000000705057c24 */ /* 0x000fe2000f8e02ff */
[----:B------:R-:W-:Y:S01]  /*e230*/  ULDC.64 UR6, c[0x0][0x650] ;  /* 0x0001940000067ab9 */ /* 0x000fe20000000a00 */
[----:B------:R-:W-:Y:S01]  /*e240*/  IMAD.MOV.U32 R19, RZ, RZ, R2 ;  /* 0x000000ffff137224 */ /* 0x000fe200078e0002 */
[----:B------:R-:W-:Y:S01]  /*e250*/  ISETP.GE.U32.AND P0, PT, R2, UR6, PT ;  /* 0x0000000602007c0c */ /* 0x000fe2000bf06070 */
[----:B------:R-:W-:Y:S02]  /*e260*/  IMAD.IADD R22, R3, 0x1, R5 ;  /* 0x0000000103167824 */ /* 0x000fe400078e0205 */
[----:B------:R-:W-:-:S03]  /*e270*/  IMAD.MOV.U32 R2, RZ, RZ, -0x1 ;  /* 0xffffffffff027424 */ /* 0x000fc600078e00ff */
[----:B------:R0:W-:Y:S01]  /*e280*/  STL [R1+0x70], R22 ;  /* 0x0000701601007387 */ /* 0x0001e20000100800 */
[----:B------:R-:W-:-:S03]  /*e290*/  ISETP.GE.U32.AND.EX P0, PT, R22, UR7, PT, P0 ;  /* 0x0000000716007c0c */ /* 0x000fc6000bf06100 */
[----:B------:R0:W-:Y:S04]  /*e2a0*/  STL [R1+0x74], R19 ;  /* 0x0000741301007387 */ /* 0x0001e80000100800 */
[----:B------:R0:W-:Y:S06]  /*e2b0*/  STL [R1+0x78], R2 ;  /* 0x0000780201007387 */ /* 0x0001ec0000100800 */
[----:B------:R-:W-:Y:S05]  /*e2c0*/  @P0 BRA `(.L_x_290) ;  /* 0x00000004006c0947 */ /* 0x000fea0003800000 */
[----:B------:R-:W2:Y:S01]  /*e2d0*/  S2R R14, SR_CTAID.X ;  /* 0x00000000000e7919 */ /* 0x000ea20000002500 */
[----:B------:R-:W5:Y:S01]  /*e2e0*/  LDC.64 R8, c[0x0][0x628] ;  /* 0x00018a00ff087b82 */ /* 0x000f620000000a00 */
[----:B------:R-:W-:Y:S01]  /*e2f0*/  ULDC UR6, c[0x0][0x150] ;  /* 0x0000540000067ab9 */ /* 0x000fe20000000800 */
[----:B------:R-:W-:Y:S01]  /*e300*/  IMAD.MOV.U32 R6, RZ, RZ, R19 ;  /* 0x000000ffff067224 */ /* 0x000fe200078e0013 */
[----:B------:R-:W0:Y:S01]  /*e310*/  S2R R16, SR_CTAID.Y ;  /* 0x0000000000107919 */ /* 0x000e220000002600 */
[----:B------:R-:W-:-:S04]  /*e320*/  IMAD.MOV.U32 R7, RZ, RZ, R22 ;  /* 0x000000ffff077224 */ /* 0x000fc800078e0016 */
[----:B------:R-:W0:Y:S08]  /*e330*/  LDC R17, c[0x0][0x144] ;  /* 0x00005100ff117b82 */ /* 0x000e300000000800 */
[----:B------:R-:W0:Y:S08]  /*e340*/  LDC R10, c[0x0][0x630] ;  /* 0x00018c00ff0a7b82 */ /* 0x000e300000000800 */
[----:B------:R-:W0:Y:S01]  /*e350*/  LDC.64 R12, c[0x0][0x620] ;  /* 0x00018800ff0c7b82 */ /* 0x000e220000000a00 */
[----:B-----5:R-:W-:-:S04]  /*e360*/  ISETP.NE.U32.AND P0, PT, R8, RZ, PT ;  /* 0x000000ff0800720c */ /* 0x020fc80003f05070 */
[----:B------:R-:W-:Y:S02]  /*e370*/  ISETP.NE.AND.EX P0, PT, R9, RZ, PT, P0 ;  /* 0x000000ff0900720c */ /* 0x000fe40003f05300 */
[----:B--2---:R-:W-:-:S05]  /*e380*/  I2FP.F32.U32 R0, R14 ;  /* 0x0000000e00007245 */ /* 0x004fca0000201000 */
[----:B------:R-:W-:-:S04]  /*e390*/  FMUL R0, R0, UR6 ;  /* 0x0000000600007c20 */ /* 0x000fc80008400000 */
[----:B------:R2:W0:Y:S02]  /*e3a0*/  F2I.U32.TRUNC.NTZ R15, R0 ;  /* 0x00000000000f7305 */ /* 0x000424000020f000 */
[----:B------:R-:W-:Y:S05]  /*e3b0*/  @!P0 BRA `(.L_x_291) ;  /* 0x0000000000288947 */ /* 0x000fea0003800000 */
[----:B--2---:R-:W2:Y:S02]  /*e3c0*/  LDC R0, c[0x0][0x634] ;  /* 0x00018d00ff007b82 */ /* 0x004ea40000000800 */
[----:B--2---:R-:W-:-:S05]  /*e3d0*/  IADD3 R7, P0, R19, R0, RZ ;  /* 0x0000000013077210 */ /* 0x004fca0007f1e0ff */
[----:B------:R-:W-:-:S04]  /*e3e0*/  IMAD.X R11, RZ, RZ, R22, P0 ;  /* 0x000000ffff0b7224 */ /* 0x000fc800000e0616 */
[----:B0-----:R-:W-:-:S04]  /*e3f0*/  IMAD.WIDE.U32 R2, R11, R8, RZ ;  /* 0x000000080b027225 */ /* 0x001fc800078e00ff */
[----:B------:R-:W-:-:S04]  /*e400*/  IMAD.WIDE.U32 R4, P0, R7, R9, R2 ;  /* 0x0000000907047225 */ /* 0x000fc80007800002 */
[----:B------:R-:W-:-:S04]  /*e410*/  IMAD.WIDE.U32 R2, R7, R8, RZ ;  /* 0x0000000807027225 */ /* 0x000fc800078e00ff */
[----:B------:R-:W-:Y:S01]  /*e420*/  IMAD.X R7, RZ, RZ, RZ, P0 ;  /* 0x000000ffff077224 */ /* 0x000fe200000e06ff */
[----:B------:R-:W-:Y:S01]  /*e430*/  IADD3 RZ, P0, R3, R4, RZ ;  /* 0x0000000403ff7210 */ /* 0x000fe20007f1e0ff */
[----:B------:R-:W-:-:S04]  /*e440*/  IMAD.MOV.U32 R6, RZ, RZ, R5 ;  /* 0x000000ffff067224 */ /* 0x000fc800078e0005 */
[----:B------:R-:W-:-:S08]  /*e450*/  IMAD.WIDE.U32.X R6, R11, R9, R6, P0 ;  /* 0x000000090b067225 */ /* 0x000fd000000e0406 */
.L_x_291:
[-CC-:B01----:R-:W-:Y:S01]  /*e460*/  SHF.R.U64 R24, R6, R10.reuse, R7.reuse ;  /* 0x0000000a06187219 */ /* 0x183fe20000001207 */
[----:B------:R-:W0:Y:S01]  /*e470*/  LDC.64 R20, c[0x0][0x640] ;  /* 0x00019000ff147b82 */ /* 0x000e220000000a00 */
[----:B--2---:R-:W-:Y:S01]  /*e480*/  SHF.R.U32.HI R0, RZ, R10, R7 ;  /* 0x0000000aff007219 */ /* 0x004fe20000011607 */
[----:B------:R-:W-:Y:S01]  /*e490*/  IMAD.MOV.U32 R2, RZ, RZ, R19 ;  /* 0x000000ffff027224 */ /* 0x000fe200078e0013 */
[----:B------:R-:W-:Y:S01]  /*e4a0*/  IADD3 R5, P0, RZ, -R24, RZ ;  /* 0x80000018ff057210 */ /* 0x000fe20007f1e0ff */
[----:B------:R-:W-:Y:S01]  /*e4b0*/  IMAD.MOV R15, RZ, RZ, -R15 ;  /* 0x000000ffff0f7224 */ /* 0x000fe200078e0a0f */
[----:B------:R-:W-:Y:S01]  /*e4c0*/  ULDC UR6, c[0x0][0x154] ;  /* 0x0000550000067ab9 */ /* 0x000fe20000000800 */
[----:B------:R-:W-:Y:S02]  /*e4d0*/  IMAD.MOV.U32 R7, RZ, RZ, 0x1 ;  /* 0x00000001ff077424 */ /* 0x000fe400078e00ff */
[----:B------:R-:W1:Y:S01]  /*e4e0*/  LDC R4, c[0x0][0x618] ;  /* 0x00018600ff047b82 */ /* 0x000e620000000800 */
[----:B------:R-:W-:-:S02]  /*e4f0*/  IMAD.X R3, RZ, RZ, ~R0, P0 ;  /* 0x000000ffff037224 */ /* 0x000fc400000e0e00 */
[----:B------:R-:W-:Y:S02]  /*e500*/  IMAD R15, R17, R15, R14 ;  /* 0x0000000f110f7224 */ /* 0x000fe400078e020e */
[-C--:B------:R-:W-:Y:S02]  /*e510*/  IMAD R0, R3, R12.reuse, RZ ;  /* 0x0000000c03007224 */ /* 0x080fe400078e02ff */
[----:B------:R-:W-:Y:S01]  /*e520*/  IMAD.MOV.U32 R3, RZ, RZ, R22 ;  /* 0x000000ffff037224 */ /* 0x000fe200078e0016 */
[----:B------:R-:W2:Y:S01]  /*e530*/  LDC R6, c[0x0][0x608] ;  /* 0x00018200ff067b82 */ /* 0x000ea20000000800 */
[----:B------:R-:W-:-:S04]  /*e540*/  IMAD.WIDE.U32 R2, R5, R12, R2 ;  /* 0x0000000c05027225 */ /* 0x000fc800078e0002 */
[----:B------:R-:W-:-:S03]  /*e550*/  IMAD R5, R5, R13, R0 ;  /* 0x0000000d05057224 */ /* 0x000fc600078e0200 */
[----:B------:R-:W5:Y:S01]  /*e560*/  LDC R18, c[0x0][0x658] ;  /* 0x00019600ff127b82 */ /* 0x000f620000000800 */
[----:B------:R-:W-:Y:S01]  /*e570*/  I2FP.F32.U32 R0, R16 ;  /* 0x0000001000007245 */ /* 0x000fe20000201000 */
[----:B------:R-:W-:Y:S01]  /*e580*/  IMAD.IADD R3, R3, 0x1, R5 ;  /* 0x0000000103037824 */ /* 0x000fe200078e0205 */
[----:B0-----:R-:W-:Y:S01]  /*e590*/  ISETP.NE.U32.AND P0, PT, R20, RZ, PT ;  /* 0x000000ff1400720c */ /* 0x001fe20003f05070 */
[----:B------:R-:W-:Y:S02]  /*e5a0*/  IMAD.MOV.U32 R5, RZ, RZ, -0x1 ;  /* 0xffffffffff057424 */ /* 0x000fe400078e00ff */
[----:B------:R-:W-:Y:S02]  /*e5b0*/  FMUL R0, R0, UR6 ;  /* 0x0000000600007c20 */ /* 0x000fe40008400000 */
[----:B------:R-:W0:Y:S01]  /*e5c0*/  LDC R13, c[0x0][0x148] ;  /* 0x00005200ff0d7b82 */ /* 0x000e220000000800 */
[----:B-1----:R-:W-:Y:S01]  /*e5d0*/  SHF.R.U64 R10, R2, R4, R3 ;  /* 0x00000004020a7219 */ /* 0x002fe20000001203 */
[----:B------:R1:W0:Y:S01]  /*e5e0*/  F2I.U32.TRUNC.NTZ R12, R0 ;  /* 0x00000000000c7305 */ /* 0x000222000020f000 */
[----:B------:R-:W-:-:S02]  /*e5f0*/  ISETP.NE.AND.EX P0, PT, R21, RZ, PT, P0 ;  /* 0x000000ff1500720c */ /* 0x000fc40003f05300 */
[----:B------:R-:W-:-:S03]  /*e600*/  SHF.R.U32.HI R3, RZ, R4, R3 ;  /* 0x00000004ff037219 */ /* 0x000fc60000011603 */
[----:B------:R-:W0:Y:S01]  /*e610*/  LDC R14, c[0x0][0x600] ;  /* 0x00018000ff0e7b82 */ /* 0x000e220000000800 */
[-CC-:B--2---:R-:W-:Y:S02]  /*e620*/  SHF.R.U64 R8, R10, R6.reuse, R3.reuse ;  /* 0x000000060a087219 */ /* 0x184fe40000001203 */
[----:B------:R-:W-:-:S05]  /*e630*/  SHF.R.U32.HI R3, RZ, R6, R3 ;  /* 0x00000006ff037219 */ /* 0x000fca0000011603 */
[----:B------:R-:W2:Y:S01]  /*e640*/  LDC R19, c[0x0][0x648] ;  /* 0x00019200ff137b82 */ /* 0x000ea20000000800 */
[-CC-:B-----5:R-:W-:Y:S02]  /*e650*/  SHF.R.U64 R11, R8, R18.reuse, R3.reuse ;  /* 0x00000012080b7219 */ /* 0x1a0fe40000001203 */
[-C--:B------:R-:W-:Y:S02]  /*e660*/  SHF.L.U32 R5, R5, R18.reuse, RZ ;  /* 0x0000001205057219 */ /* 0x080fe400000006ff */
[-C--:B------:R-:W-:Y:S01]  /*e670*/  SHF.R.U32.HI R3, RZ, R18.reuse, R3 ;  /* 0x00000012ff037219 */ /* 0x080fe20000011603 */
[----:B------:R-:W-:Y:S01]  /*e680*/  IMAD.MOV.U32 R2, RZ, RZ, R11 ;  /* 0x000000ffff027224 */ /* 0x000fe200078e000b */
[----:B------:R-:W-:Y:S01]  /*e690*/  SHF.L.U32 R34, R7, R18, RZ ;  /* 0x0000001207227219 */ /* 0x000fe200000006ff */
[----:B------:R-:W0:Y:S01]  /*e6a0*/  LDC R22, c[0x0][0x638] ;  /* 0x00018e00ff167b82 */ /* 0x000e220000000800 */
[----:B------:R-:W-:-:S07]  /*e6b0*/  LOP3.LUT R17, RZ, R5, RZ, 0x33, !PT ;  /* 0x00000005ff117212 */ /* 0x000fce00078e33ff */
[----:B------:R-:W0:Y:S01]  /*e6c0*/  LDC R23, c[0x0][0x610] ;  /* 0x00018400ff177b82 */ /* 0x000e220000000800 */
[----:B-1----:R-:W-:Y:S05]  /*e6d0*/  @!P0 BRA `(.L_x_292) ;  /* 0x0000000000288947 */ /* 0x002fea0003800000 */
        /* <DEDUP_REMOVED lines=10> */
.L_x_292:
[----:B--2---:R-:W-:Y:S01]  /*e780*/  SHF.R.U64 R0, R2, R19, R3 ;  /* 0x0000001302007219 */ /* 0x004fe20000001203 */
[----:B0-----:R-:W-:Y:S01]  /*e790*/  VIADD R3, R14, 0xffffffff ;  /* 0xffffffff0e037836 */ /* 0x001fe20000000000 */
[----:B------:R-:W-:Y:S01]  /*e7a0*/  LOP3.LUT R5, R8, R17, RZ, 0xc0, !PT ;  /* 0x0000001108057212 */ /* 0x000fe200078ec0ff */
[----:B------:R-:W-:Y:S01]  /*e7b0*/  IMAD.MOV R12, RZ, RZ, -R12 ;  /* 0x000000ffff0c7224 */ /* 0x000fe200078e0a0c */
[----:B------:R-:W-:Y:S01]  /*e7c0*/  R2UR UR24, R24 ;  /* 0x00000000181872ca */ /* 0x000fe200000e0000 */
[----:B------:R-:W-:Y:S01]  /*e7d0*/  IMAD.MOV R2, RZ, RZ, -R0 ;  /* 0x000000ffff027224 */ /* 0x000fe200078e0a00 */
[----:B------:R-:W-:Y:S01]  /*e7e0*/  LOP3.LUT R3, R10, R3, RZ, 0xc0, !PT ;  /* 0x000000030a037212 */ /* 0x000fe200078ec0ff */
[----:B------:R-:W-:Y:S02]  /*e7f0*/  IMAD R34, R34, R0, R5 ;  /* 0x0000000022227224 */ /* 0x000fe400078e0205 */
[----:B------:R-:W-:Y:S02]  /*e800*/  @P3 IMAD R15, R13, R12, R16 ;  /* 0x0000000c0d0f3224 */ /* 0x000fe400078e0210 */
[----:B------:R-:W-:-:S02]  /*e810*/  IMAD R0, R2, R22, R11 ;  /* 0x0000001602007224 */ /* 0x000fc400078e020b */
[----:B------:R-:W-:Y:S02]  /*e820*/  IMAD R34, R34, R23, R15 ;  /* 0x0000001722227224 */ /* 0x000fe400078e020f */
[----:B------:R-:W-:Y:S02]  /*e830*/  IMAD R3, R0, R14, R3 ;  /* 0x0000000e00037224 */ /* 0x000fe400078e0203 */
[----:B------:R-:W-:-:S03]  /*e840*/  IMAD.MOV.U32 R0, RZ, RZ, 0x1 ;  /* 0x00000001ff007424 */ /* 0x000fc600078e00ff */
[----:B------:R-:W-:Y:S02]  /*e850*/  SEL R2, R3, R34, !P3 ;  /* 0x0000002203027207 */ /* 0x000fe40005800000 */
[----:B------:R-:W-:-:S03]  /*e860*/  SEL R34, R34, R3, !P3 ;  /* 0x0000000322227207 */ /* 0x000fc60005800000 */
[----:B------:R2:W-:Y:S04]  /*e870*/  STL [R1+0x78], R2 ;  /* 0x0000780201007387 */ /* 0x0005e80000100800 */
.L_x_290:
[----:B------:R-:W-:Y:S01]  /*e880*/  UIADD3 UR5, UR12, UR5, URZ ;  /* 0x000000050c057290 */ /* 0x000fe2000fffe03f */
[----:B------:R0:W-:Y:S01]  /*e890*/  STL [R1+0x7c], R34 ;  /* 0x00007c2201007387 */ /* 0x0001e20000100800 */
[----:B------:R-:W-:Y:S02]  /*e8a0*/  LOP3.LUT P0, RZ, R0, 0xff, RZ, 0xc0, !PT ;  /* 0x000000ff00ff7812 */ /* 0x000fe4000780c0ff */
[----:B------:R-:W-:Y:S02]  /*e8b0*/  USHF.R.U32.HI UR6, URZ, 0x2, UR5 ;  /* 0x000000023f067899 */ /* 0x000fe40008011605 */
[----:B------:R-:W-:Y:S02]  /*e8c0*/  UISETP.GT.U32.AND UP0, UPT, UR5, 0x3, UPT ;  /* 0x000000030500788c */ /* 0x000fe4000bf04070 */
[----:B------:R-:W-:Y:S02]  /*e8d0*/  ULOP3.LUT UR6, UR6, 0x1, URZ, 0xc0, !UPT ;  /* 0x0000000106067892 */ /* 0x000fe4000f8ec03f */
[----:B------:R-:W-:-:S02]  /*e8e0*/  UISETP.LT.U32.AND UP0, UPT, UR12, 0x4, UP0 ;  /* 0x000000040c00788c */ /* 0x000fc40008701070 */
[----:B------:R-:W-:Y:S02]  /*e8f0*/  UISETP.NE.U32.AND UP1, UPT, UR6, 0x1, UPT ;  /* 0x000000010600788c */ /* 0x000fe4000bf25070 */
[----:B------:R-:W-:Y:S02]  /*e900*/  USEL UR7, URZ, 0x1, !UP0 ;  /* 0x000000013f077887 */ /* 0x000fe4000c000000 */
[----:B------:R-:W-:Y:S02]  /*e910*/  UISETP.GT.U32.AND UP1, UPT, UR12, 0x3, !UP1 ;  /* 0x000000030c00788c */ /* 0x000fe4000cf24070 */
[----:B------:R-:W-:Y:S02]  /*e920*/  ULOP3.LUT UR5, UR5, 0x3, URZ, 0xc0, !UPT ;  /* 0x0000000305057892 */ /* 0x000fe4000f8ec03f */
[----:B------:R-:W-:-:S04]  /*e930*/  USEL UR6, URZ, 0x1, !UP1 ;  /* 0x000000013f067887 */ /* 0x000fc8000c800000 */
[----:B------:R-:W-:Y:S01]  /*e940*/  ULOP3.LUT UR4, UR6, UR4, UR7, 0x96, !UPT ;  /* 0x0000000406047292 */ /* 0x000fe2000f8e9607 */
[----:B0-----:R-:W-:Y:S11]  /*e950*/  @P0 BRA `(.L_x_293) ;  /* 0xffffff2400b00947 */ /* 0x001ff6000383ffff */
[----:B------:R-:W-:Y:S05]  /*e960*/  EXIT ;  /* 0x000000000000794d */ /* 0x000fea0003800000 */
.L_x_3:
[----:B------:R-:W2:Y:S01]  /*e970*/  LDL R16, [R1+0x74] ;  /* 0x0000740001107983 */ /* 0x000ea20000100800 */
[----:B------:R-:W-:-:S03]  /*e980*/  ULDC.64 UR4, c[0x0][0x650] ;  /* 0x0001940000047ab9 */ /* 0x000fc60000000a00 */
[----:B------:R-:W3:Y:S01]  /*e990*/  LDL R17, [R1+0x70] ;  /* 0x0000700001117983 */ /* 0x000ee20000100800 */
[----:B------:R-:W-:Y:S01]  /*e9a0*/  PRMT R4, RZ, 0x7610, R4 ;  /* 0x00007610ff047816 */ /* 0x000fe20000000004 */
[----:B------:R-:W-:Y:S02]  /*e9b0*/  IMAD.MOV.U32 R5, RZ, RZ, -0x1 ;  /* 0xffffffffff057424 */ /* 0x000fe400078e00ff */
[----:B------:R-:W-:Y:S02]  /*e9c0*/  IMAD.MOV.U32 R6, RZ, RZ, -0x1 ;  /* 0xffffffffff067424 */ /* 0x000fe400078e00ff */
[----:B------:R-:W-:Y:S01]  /*e9d0*/  IMAD.MOV.U32 R11, RZ, RZ, -0x1 ;  /* 0xffffffffff0b7424 */ /* 0x000fe200078e00ff */
[----:B--2---:R-:W-:-:S04]  /*e9e0*/  ISETP.GE.U32.AND P0, PT, R16, UR4, PT ;  /* 0x0000000410007c0c */ /* 0x004fc8000bf06070 */
[----:B---3--:R-:W-:-:S13]  /*e9f0*/  ISETP.GE.U32.AND.EX P0, PT, R17, UR5, PT, P0 ;  /* 0x0000000511007c0c */ /* 0x008fda000bf06100 */
[----:B------:R-:W-:Y:S05]  /*ea00*/  @P0 BRA `(.L_x_294) ;  /* 0x00000004005c0947 */ /* 0x000fea0003800000 */
        /* <DEDUP_REMOVED lines=18> */
.L_x_295:
[-CC-:B------:R-:W-:Y:S01]  /*eb30*/  SHF.R.U64 R11, R8, R12.reuse, R9.reuse ;  /* 0x0000000c080b7219 */ /* 0x180fe20000001209 */
[----:B------:R-:W0:Y:S01]  /*eb40*/  LDC.64 R20, c[0x0][0x640] ;  /* 0x00019000ff147b82 */ /* 0x000e220000000a00 */
[----:B------:R-:W-:Y:S01]  /*eb50*/  SHF.R.U32.HI R3, RZ, R12, R9 ;  /* 0x0000000cff037219 */ /* 0x000fe20000011609 */
[----:B------:R-:W-:Y:S01]  /*eb60*/  ULDC UR4, c[0x0][0x150] ;  /* 0x0000540000047ab9 */ /* 0x000fe20000000800 */
[----:B------:R-:W-:Y:S01]  /*eb70*/  IADD3 R7, P0, RZ, -R11, RZ ;  /* 0x8000000bff077210 */ /* 0x000fe20007f1e0ff */
[----:B------:R-:W-:Y:S01]  /*eb80*/  IMAD.MOV.U32 R4, RZ, RZ, R16 ;  /* 0x000000ffff047224 */ /* 0x000fe200078e0010 */
[----:B------:R-:W-:Y:S01]  /*eb90*/  I2FP.F32.U32 R6, R2 ;  /* 0x0000000200067245 */ /* 0x000fe20000201000 */
[----:B------:R-:W-:Y:S02]  /*eba0*/  IMAD.MOV.U32 R5, RZ, RZ, R17 ;  /* 0x000000ffff057224 */ /* 0x000fe400078e0011 */
[----:B------:R-:W1:Y:S01]  /*ebb0*/  LDC R10, c[0x0][0x618] ;  /* 0x00018600ff0a7b82 */ /* 0x000e620000000800 */
[----:B------:R-:W-:-:S02]  /*ebc0*/  IMAD.X R3, RZ, RZ, ~R3, P0 ;  /* 0x000000ffff037224 */ /* 0x000fc400000e0e03 */
[----:B------:R-:W-:Y:S01]  /*ebd0*/  FMUL R9, R6, UR4 ;  /* 0x0000000406097c20 */ /* 0x000fe20008400000 */
[----:B------:R-:W-:Y:S01]  /*ebe0*/  IMAD.WIDE.U32 R4, R7, R14, R4 ;  /* 0x0000000e07047225 */ /* 0x000fe200078e0004 */
[----:B------:R-:W-:-:S03]  /*ebf0*/  ULDC UR4, c[0x0][0x154] ;  /* 0x0000550000047ab9 */ /* 0x000fc60000000800 */
[----:B------:R-:W-:Y:S01]  /*ec00*/  IMAD R6, R3, R14, RZ ;  /* 0x0000000e03067224 */ /* 0x000fe200078e02ff */
[----:B------:R-:W2:Y:S01]  /*ec10*/  LDC R13, c[0x0][0x144] ;  /* 0x00005100ff0d7b82 */ /* 0x000ea20000000800 */
[----:B------:R-:W3:Y:S02]  /*ec20*/  F2I.U32.TRUNC.NTZ R9, R9 ;  /* 0x0000000900097305 */ /* 0x000ee4000020f000 */
[----:B------:R-:W-:Y:S02]  /*ec30*/  IMAD R3, R7, R15, R6 ;  /* 0x0000000f07037224 */ /* 0x000fe400078e0206 */
[----:B------:R-:W-:Y:S02]  /*ec40*/  IMAD.MOV.U32 R6, RZ, RZ, -0x1 ;  /* 0xffffffffff067424 */ /* 0x000fe400078e00ff */
[----:B------:R-:W-:Y:S01]  /*ec50*/  IMAD.IADD R3, R5, 0x1, R3 ;  /* 0x0000000105037824 */ /* 0x000fe200078e0203 */
[----:B------:R-:W4:Y:S01]  /*ec60*/  LDC R12, c[0x0][0x608] ;  /* 0x00018200ff0c7b82 */ /* 0x000f220000000800 */
[----:B------:R-:W-:-:S02]  /*ec70*/  I2FP.F32.U32 R5, R0 ;  /* 0x0000000000057245 */ /* 0x000fc40000201000 */
[----:B0-----:R-:W-:-:S03]  /*ec80*/  ISETP.NE.U32.AND P0, PT, R20, RZ, PT ;  /* 0x000000ff1400720c */ /* 0x001fc60003f05070 */
[----:B------:R-:W-:Y:S01]  /*ec90*/  FMUL R5, R5, UR4 ;  /* 0x0000000405057c20 */ /* 0x000fe20008400000 */
[----:B------:R-:W-:Y:S01]  /*eca0*/  ISETP.NE.AND.EX P0, PT, R21, RZ, PT, P0 ;  /* 0x000000ff1500720c */ /* 0x000fe20003f05300 */
[----:B------:R-:W0:Y:S01]  /*ecb0*/  LDC R7, c[0x0][0x658] ;  /* 0x00019600ff077b82 */ /* 0x000e220000000800 */
[-C--:B-1----:R-:W-:Y:S01]  /*ecc0*/  SHF.R.U64 R8, R4, R10.reuse, R3 ;  /* 0x0000000a04087219 */ /* 0x082fe20000001203 */
[----:B---3--:R-:W-:Y:S01]  /*ecd0*/  IMAD.MOV R4, RZ, RZ, -R9 ;  /* 0x000000ffff047224 */ /* 0x008fe200078e0a09 */
[----:B------:R-:W-:Y:S02]  /*ece0*/  SHF.R.U32.HI R3, RZ, R10, R3 ;  /* 0x0000000aff037219 */ /* 0x000fe40000011603 */
[----:B------:R1:W3:Y:S03]  /*ecf0*/  F2I.U32.TRUNC.NTZ R10, R5 ;  /* 0x00000005000a7305 */ /* 0x0002e6000020f000 */
[----:B------:R-:W1:Y:S01]  /*ed00*/  LDC R17, c[0x0][0x148] ;  /* 0x00005200ff117b82 */ /* 0x000e620000000800 */
[----:B--2---:R-:W-:-:S02]  /*ed10*/  IMAD R19, R13, R4, R2 ;  /* 0x000000040d137224 */ /* 0x004fc400078e0202 */
[----:B------:R-:W-:-:S05]  /*ed20*/  IMAD.MOV.U32 R4, RZ, RZ, 0x1 ;  /* 0x00000001ff047424 */ /* 0x000fca00078e00ff */
[----:B------:R-:W2:Y:S01]  /*ed30*/  LDC R14, c[0x0][0x600] ;  /* 0x00018000ff0e7b82 */ /* 0x000ea20000000800 */
[-CC-:B----4-:R-:W-:Y:S02]  /*ed40*/  SHF.R.U64 R13, R8, R12.reuse, R3.reuse ;  /* 0x0000000c080d7219 */ /* 0x190fe40000001203 */
[----:B------:R-:W-:-:S05]  /*ed50*/  SHF.R.U32.HI R2, RZ, R12, R3 ;  /* 0x0000000cff027219 */ /* 0x000fca0000011603 */
[----:B------:R-:W4:Y:S01]  /*ed60*/  LDC R16, c[0x0][0x648] ;  /* 0x00019200ff107b82 */ /* 0x000f220000000800 */
[-CC-:B0-----:R-:W-:Y:S02]  /*ed70*/  SHF.R.U64 R15, R13, R7.reuse, R2.reuse ;  /* 0x000000070d0f7219 */ /* 0x181fe40000001202 */
[-C--:B------:R-:W-:Y:S02]  /*ed80*/  SHF.L.U32 R6, R6, R7.reuse, RZ ;  /* 0x0000000706067219 */ /* 0x080fe400000006ff */
[-C--:B------:R-:W-:Y:S01]  /*ed90*/  SHF.R.U32.HI R3, RZ, R7.reuse, R2 ;  /* 0x00000007ff037219 */ /* 0x080fe20000011602 */
[----:B------:R-:W-:Y:S01]  /*eda0*/  IMAD.MOV.U32 R2, RZ, RZ, R15 ;  /* 0x000000ffff027224 */ /* 0x000fe200078e000f */
[----:B------:R-:W-:Y:S01]  /*edb0*/  SHF.L.U32 R12, R4, R7, RZ ;  /* 0x00000007040c7219 */ /* 0x000fe200000006ff */
[----:B------:R-:W0:Y:S01]  /*edc0*/  LDC R18, c[0x0][0x638] ;  /* 0x00018e00ff127b82 */ /* 0x000e220000000800 */
[----:B------:R-:W-:-:S07]  /*edd0*/  LOP3.LUT R22, RZ, R6, RZ, 0x33, !PT ;  /* 0x00000006ff167212 */ /* 0x000fce00078e33ff */
        /* <DEDUP_REMOVED lines=12> */
.L_x_296:
[----:B----4-:R-:W-:Y:S01]  /*eea0*/  SHF.R.U64 R3, R2, R16, R3 ;  /* 0x0000001002037219 */ /* 0x010fe20000001203 */
[----:B--2---:R-:W-:Y:S01]  /*eeb0*/  VIADD R5, R14, 0xffffffff ;  /* 0xffffffff0e057836 */ /* 0x004fe20000000000 */
[----:B------:R-:W-:Y:S01]  /*eec0*/  LOP3.LUT R2, R13, R22, RZ, 0xc0, !PT ;  /* 0x000000160d027212 */ /* 0x000fe200078ec0ff */
[----:B------:R-:W-:Y:S02]  /*eed0*/  IMAD.MOV R10, RZ, RZ, -R10 ;  /* 0x000000ffff0a7224 */ /* 0x000fe400078e0a0a */
[----:B------:R-:W-:Y:S02]  /*eee0*/  IMAD.MOV R4, RZ, RZ, -R3 ;  /* 0x000000ffff047224 */ /* 0x000fe400078e0a03 */
[----:B------:R-:W-:Y:S01]  /*eef0*/  IMAD R2, R12, R3, R2 ;  /* 0x000000030c027224 */ /* 0x000fe200078e0202 */
[----:B------:R-:W-:Y:S01]  /*ef00*/  LOP3.LUT R3, R8, R5, RZ, 0xc0, !PT ;  /* 0x0000000508037212 */ /* 0x000fe200078ec0ff */
[----:B------:R-:W-:Y:S02]  /*ef10*/  @P3 IMAD R19, R17, R10, R0 ;  /* 0x0000000a11133224 */ /* 0x000fe400078e0200 */
[----:B0-----:R-:W-:-:S02]  /*ef20*/  IMAD R0, R4, R18, R15 ;  /* 0x0000001204007224 */ /* 0x001fc400078e020f */
[----:B------:R-:W-:Y:S02]  /*ef30*/  IMAD R5, R2, R23, R19 ;  /* 0x0000001702057224 */ /* 0x000fe400078e0213 */
[----:B------:R-:W-:Y:S02]  /*ef40*/  IMAD R0, R0, R14, R3 ;  /* 0x0000000e00007224 */ /* 0x000fe400078e0203 */
[----:B------:R-:W-:-:S03]  /*ef50*/  IMAD.MOV.U32 R4, RZ, RZ, 0x1 ;  /* 0x00000001ff047424 */ /* 0x000fc600078e00ff */
[----:B------:R-:W-:Y:S02]  /*ef60*/  SEL R6, R0, R5, !P3 ;  /* 0x0000000500067207 */ /* 0x000fe40005800000 */
[----:B------:R-:W-:-:S07]  /*ef70*/  SEL R5, R5, R0, !P3 ;  /* 0x0000000005057207 */ /* 0x000fce0005800000 */
.L_x_294:
[----:B------:R-:W-:-:S08]  /*ef80*/  NOP ;  /* 0x0000000000007918 */ /* 0x000fd00000000000 */
[----:B------:R-:W0:-:S00]  /*ef90*/  USETMAXREG.DEALLOC.CTAPOOL 0x28 ;  /* 0x00000028000079c8 */ /* 0x000e0000080e0500 */
[----:B------:R-:W-:-:S13]  /*efa0*/  ISETP.NE.AND P0, PT, RZ, UR8, PT ;  /* 0x00000008ff007c0c */ /* 0x000fda000bf05270 */
[----:B------:R-:W-:Y:S05]  /*efb0*/  @P0 EXIT ;  /* 0x000000000000094d */ /* 0x000fea0003800000 */
[----:B0-----:R-:W-:Y:S01]  /*efc0*/  LOP3.LUT P0, RZ, R4, 0xff, RZ, 0xc0, !PT ;  /* 0x000000ff04ff7812 */ /* 0x001fe2000780c0ff */
[----:B------:R-:W-:Y:S02]  /*efd0*/  IMAD.MOV.U32 R0, RZ, RZ, 0x1 ;  /* 0x00000001ff007424 */ /* 0x000fe400078e00ff */
[----:B------:R-:W-:-:S10]  /*efe0*/  IMAD.MOV.U32 R8, RZ, RZ, RZ ;  /* 0x000000ffff087224 */ /* 0x000fd400078e00ff */
[----:B------:R-:W-:Y:S05]  /*eff0*/  @!P0 BRA `(.L_x_297) ;  /* 0x0000000c00548947 */ /* 0x000fea0003800000 */
[----:B------:R-:W0:Y:S01]  /*f000*/  S2R R2, SR_TID.X ;  /* 0x0000000000027919 */ /* 0x000e220000002100 */
[----:B------:R-:W-:Y:S01]  /*f010*/  ULDC UR4, c[0x0][0x28c] ;  /* 0x0000a30000047ab9 */ /* 0x000fe20000000800 */
[----:B------:R-:W-:Y:S01]  /*f020*/  ULDC UR6, c[0x0][0x658] ;  /* 0x0001960000067ab9 */ /* 0x000fe20000000800 */
[----:B------:R-:W-:Y:S01]  /*f030*/  UIADD3 UR10, UR4, 0x7f, URZ ;  /* 0x0000007f040a7890 */ /* 0x000fe2000fffe03f */
[----:B------:R-:W-:Y:S01]  /*f040*/  BSSY B0, `(.L_x_297) ;  /* 0x00000d0000007945 */ /* 0x000fe20003800000 */
[----:B------:R-:W-:Y:S01]  /*f050*/  UMOV UR7, 0xffffffff ;  /* 0xffffffff00077882 */ /* 0x000fe20000000000 */
[----:B------:R-:W-:Y:S01]  /*f060*/  ULDC UR5, c[0x0][0x600] ;  /* 0x0001800000057ab9 */ /* 0x000fe20000000800 */
[----:B------:R-:W-:Y:S01]  /*f070*/  UMOV UR9, 0x1 ;  /* 0x0000000100097882 */ /* 0x000fe20000000000 */
[----:B------:R-:W-:Y:S01]  /*f080*/  USHF.L.U32 UR7, UR7, UR6, URZ ;  /* 0x0000000607077299 */ /* 0x000fe2000800063f */
[----:B------:R-:W-:Y:S01]  /*f090*/  IMAD.MOV.U32 R9, RZ, RZ, 0x1 ;  /* 0x00000001ff097424 */ /* 0x000fe200078e00ff */
[----:B------:R-:W-:Y:S01]  /*f0a0*/  UIADD3 UR4, UR5, -0x1, URZ ;  /* 0xffffffff05047890 */ /* 0x000fe2000fffe03f */
[----:B------:R-:W-:Y:S01]  /*f0b0*/  IMAD.MOV.U32 R0, RZ, RZ, 0x1 ;  /* 0x00000001ff007424 */ /* 0x000fe200078e00ff */
[----:B------:R-:W-:Y:S01]  /*f0c0*/  USHF.R.S32.HI UR11, URZ, 0x1f, UR10 ;  /* 0x0000001f3f0b7899 */ /* 0x000fe2000801140a */
[----:B------:R-:W-:Y:S01]  /*f0d0*/  IMAD.MOV.U32 R8, RZ, RZ, RZ ;  /* 0x000000ffff087224 */ /* 0x000fe200078e00ff */
[----:B------:R-:W-:Y:S01]  /*f0e0*/  ULDC UR8, c[0x0][0xc] ;  /* 0x0000030000087ab9 */ /* 0x000fe20000000800 */
[----:B------:R-:W-:-:S02]  /*f0f0*/  USHF.L.U32 UR5, UR9, UR6, URZ ;  /* 0x0000000609057299 */ /* 0x000fc4000800063f */
[----:B------:R-:W-:Y:S01]  /*f100*/  ULEA.HI UR11, UR11, UR10, URZ, 0x7 ;  /* 0x0000000a0b0b7291 */ /* 0x000fe2000f8f383f */
[----:B------:R-:W-:Y:S01]  /*f110*/  ULDC UR9, c[0x0][0x10] ;  /* 0x0000040000097ab9 */ /* 0x000fe20000000800 */
[----:B------:R-:W-:Y:S02]  /*f120*/  ULOP3.LUT UR6, URZ, UR7, URZ, 0x33, !UPT ;  /* 0x000000073f067292 */ /* 0x000fe4000f8e333f */
[----:B------:R-:W-:Y:S01]  /*f130*/  UIMAD.WIDE.U32 UR8, UR8, UR9, URZ ;  /* 0x00000009080872a5 */ /* 0x000fe2000f8e003f */
[----:B------:R-:W-:Y:S01]  /*f140*/  ULDC UR7, c[0x0][0x14] ;  /* 0x0000050000077ab9 */ /* 0x000fe20000000800 */
[----:B------:R-:W-:Y:S02]  /*f150*/  USHF.R.S32.HI UR20, URZ, 0x7, UR11 ;  /* 0x000000073f147899 */ /* 0x000fe4000801140b */
[----:B------:R-:W-:Y:S02]  /*f160*/  UIMAD.WIDE.U32 UR22, UR8, UR7, URZ ;  /* 0x00000007081672a5 */ /* 0x000fe4000f8e003f */
[----:B------:R-:W-:-:S02]  /*f170*/  UIMAD UR18, UR9, UR7, URZ ;  /* 0x00000007091272a4 */ /* 0x000fc4000f8e023f */
[----:B------:R-:W-:Y:S01]  /*f180*/  ULOP3.LUT UR26, UR13, 0x2, URZ, 0xfc, !UPT ;  /* 0x000000020d1a7892 */ /* 0x000fe2000f8efc3f */
[C---:B0-----:R-:W-:Y:S01]  /*f190*/  LOP3.LUT P4, RZ, R2.reuse, 0x7f, RZ, 0xc0, !PT ;  /* 0x0000007f02ff7812 */ /* 0x041fe2000788c0ff */
[----:B------:R-:W-:Y:S01]  /*f1a0*/  UIADD3 UR18, UR23, UR18, URZ ;  /* 0x0000001217127290 */ /* 0x000fe2000fffe03f */
[----:B------:R-:W-:Y:S01]  /*f1b0*/  LOP3.LUT P0, RZ, R2, 0x1f, RZ, 0xc0, !PT ;  /* 0x0000001f02ff7812 */ /* 0x000fe2000780c0ff */
[----:B------:R-:W-:Y:S01]  /*f1c0*/  UIADD3 UR27, UR20, 0x1, URZ ;  /* 0x00000001141b7890 */ /* 0x000fe2000fffe03f */
[----:B------:R-:W-:Y:S02]  /*f1d0*/  ULDC.64 UR24, c[0x0][0x198] ;  /* 0x0000660000187ab9 */ /* 0x000fe40000000a00 */
[----:B------:R-:W-:-:S13]  /*f1e0*/  PLOP3.LUT P0, PT, P0, P4, PT, 0x8a, 0x0 ;  /* 0x000000000000781c */ /* 0x000fda0000709172 */
.L_x_309:
[----:B------:R-:W-:-:S03]  /*f1f0*/  UMOV UR7, 0xffffffff ;  /* 0xffffffff00077882 */ /* 0x000fc60000000000 */
[----:B------:R-:W-:Y:S05]  /*f200*/  BRA.DIV UR7, `(.L_x_298) ;  /* 0x0000000e07cc7947 */ /* 0x000fea000b800000 */
[----:B------:R-:W-:-:S13]  /*f210*/  ELECT P1, URZ, PT ;  /* 0x00000000003f782f */ /* 0x000fda0003820000 */
.L_x_320:
[----:B------:R-:W0:Y:S01]  /*f220*/  LDC R2, c[0x0][0x28c] ;  /* 0x0000a300ff027b82 */ /* 0x000e220000000800 */
[----:B------:R-:W-:Y:S01]  /*f230*/  BSSY B1, `(.L_x_299) ;  /* 0x0000038000017945 */ /* 0x000fe20003800000 */
[----:B0-----:R-:W-:-:S13]  /*f240*/  ISETP.LT.OR P1, PT, R2, 0x1, !P1 ;  /* 0x000000010200780c */ /* 0x001fda0004f21670 */
[----:B------:R-:W-:Y:S05]  /*f250*/  @P1 BRA `(.L_x_300) ;  /* 0x0000000000d41947 */ /* 0x000fea0003800000 */
[----:B------:R-:W-:Y:S02]  /*f260*/  IMAD.SHL.U32 R6, R6, 0x100, RZ ;  /* 0x0000010006067824 */ /* 0x000fe400078e00ff */
[----:B------:R-:W-:Y:S02]  /*f270*/  IMAD.SHL.U32 R7, R5, 0x80, RZ ;  /* 0x0000008005077824 */ /* 0x000fe400078e00ff */
[----:B------:R-:W-:Y:S02]  /*f280*/  IMAD.MOV.U32 R12, RZ, RZ, RZ ;  /* 0x000000ffff0c7224 */ /* 0x000fe400078e00ff */
[----:B------:R-:W-:Y:S02]  /*f290*/  IMAD.U32 R14, RZ, RZ, UR27 ;  /* 0x0000001bff0e7e24 */ /* 0x000fe4000f8e00ff */
[----:B------:R-:W-:Y:S02]  /*f2a0*/  IMAD.MOV.U32 R2, RZ, RZ, R0 ;  /* 0x000000ffff027224 */ /* 0x000fe400078e0000 */
[----:B------:R-:W-:-:S07]  /*f2b0*/  IMAD.MOV.U32 R3, RZ, RZ, R8 ;  /* 0x000000ffff037224 */ /* 0x000fce00078e0008 */
.L_x_304:
[----:B------:R-:W0:Y:S01]  /*f2c0*/  S2R R5, SR_CgaCtaId ;  /* 0x0000000000057919 */ /* 0x000e220000008800 */
[----:B------:R-:W-:-:S04]  /*f2d0*/  MOV R4, 0x400 ;  /* 0x0000040000047802 */ /* 0x000fc80000000f00 */
[----:B0-----:R-:W-:Y:S02]  /*f2e0*/  LEA R10, R5, R4, 0x18 ;  /* 0x00000004050a7211 */ /* 0x001fe400078ec0ff */
[----:B------:R-:W-:Y:S01]  /*f2f0*/  SHF.L.U32 R4, R2, 0x1f, RZ ;  /* 0x0000001f02047819 */ /* 0x000fe200000006ff */
[----:B------:R-:W0:Y:S02]  /*f300*/  @!P4 LDC R5, c[0x0][0x500] ;  /* 0x00014000ff05cb82 */ /* 0x000e240000000800 */
[----:B------:R-:W-:-:S04]  /*f310*/  IMAD R13, R3, 0x8, R10 ;  /* 0x00000008030d7824 */ /* 0x000fc800078e020a */
[----:B------:R-:W1:Y:S02]  /*f320*/  SYNCS.PHASECHK.TRANS64.TRYWAIT P1, [R13+URZ+0x20], R4 ;  /* 0x000020040d0075a7 */ /* 0x000e64000802017f */
[----:B-1----:R-:W-:Y:S05]  /*f330*/  @!P1 BRA `(.L_x_301) ;  /* 0x0000000c00a09947 */ /* 0x002fea0003800000 */
.L_x_321:
[----:B------:R-:W-:Y:S01]  /*f340*/  UPRMT UR7, UR26, 0x9910, URZ ;  /* 0x000099101a077896 */ /* 0x000fe2000800003f */
[----:B0-----:R0:W-:Y:S03]  /*f350*/  @!P4 SYNCS.ARRIVE.TRANS64 RZ, [R13+URZ], R5 ;  /* 0x000000050dffc9a7 */ /* 0x0011e6000800003f */
[----:B------:R-:W-:-:S06]  /*f360*/  UISETP.NE.AND UP0, UPT, UR7, 0x2, UPT ;  /* 0x000000020700788c */ /* 0x000fcc000bf05270 */
[----:B------:R-:W-:-:S13]  /*f370*/  PLOP3.LUT P1, PT, PT, PT, UP0, 0x80, 0x0 ;  /* 0x000000000000781c */ /* 0x000fda0003f2f008 */
[----:B0-----:R-:W-:Y:S05]  /*f380*/  @P1 BRA `(.L_x_302) ;  /* 0x0000000000041947 */ /* 0x001fea0003800000 */
[----:B------:R-:W-:Y:S01]  /*f390*/  BPT.TRAP 0x1 ;  /* 0x000000040000795c */ /* 0x000fe20000300000 */
.L_x_302:
[----:B------:R-:W-:Y:S05]  /*f3a0*/  @P0 BRA `(.L_x_303) ;  /* 0x0000000000040947 */ /* 0x000fea0003800000 */
[----:B------:R-:W-:Y:S01]  /*f3b0*/  BPT.TRAP 0x1 ;  /* 0x000000040000795c */ /* 0x000fe20000300000 */
.L_x_303:
[--C-:B-1----:R-:W-:Y:S01]  /*f3c0*/  IMAD R4, R3, 0x4000, R10.reuse ;  /* 0x0000400003047824 */ /* 0x102fe200078e020a */
[----:B------:R-:W-:Y:S01]  /*f3d0*/  R2UR UR9, R13 ;  /* 0x000000000d0972ca */ /* 0x000fe200000e0000 */
[----:B------:R-:W-:Y:S01]  /*f3e0*/  IMAD R10, R3, 0x8000, R10 ;  /* 0x00008000030a7824 */ /* 0x000fe200078e020a */
[----:B------:R-:W-:Y:S01]  /*f3f0*/  UIADD3 UR14, UP0, UR24, 0xf0, URZ ;  /* 0x000000f0180e7890 */ /* 0x000fe2000ff1e03f */
[----:B------:R-:W-:Y:S01]  /*f400*/  VIADD R14, R14, 0xffffffff ;  /* 0xffffffff0e0e7836 */ /* 0x000fe20000000000 */
[----:B------:R-:W-:Y:S01]  /*f410*/  R2UR UR7, R4 ;  /* 0x00000000040772ca */ /* 0x000fe200000e0000 */
[----:B------:R-:W-:Y:S01]  /*f420*/  UIADD3 UR28, UP1, UR24, 0x1f0, URZ ;  /* 0x000001f0181c7890 */ /* 0x000fe2000ff3e03f */
[----:B------:R-:W-:Y:S01]  /*f430*/  R2UR UR8, R10 ;  /* 0x000000000a0872ca */ /* 0x000fe200000e0000 */
[----:B------:R-:W-:Y:S01]  /*f440*/  UIADD3.X UR15, URZ, UR25, URZ, UP0, !UPT ;  /* 0x000000193f0f7290 */ /* 0x000fe200087fe43f */
[----:B------:R-:W-:Y:S01]  /*f450*/  R2UR UR11, R7 ;  /* 0x00000000070b72ca */ /* 0x000fe200000e0000 */
[----:B------:R-:W-:Y:S01]  /*f460*/  VIADD R3, R3, 0x1 ;  /* 0x0000000103037836 */ /* 0x000fe20000000000 */
[----:B------:R-:W-:Y:S01]  /*f470*/  R2UR UR10, R12 ;  /* 0x000000000c0a72ca */ /* 0x000fe200000e0000 */
[----:B------:R-:W-:Y:S01]  /*f480*/  UIADD3.X UR29, URZ, UR25, URZ, UP1, !UPT ;  /* 0x000000193f1d7290 */ /* 0x000fe20008ffe43f */
[----:B------:R-:W-:Y:S01]  /*f490*/  R2UR UR12, R11 ;  /* 0x000000000b0c72ca */ /* 0x000fe200000e0000 */
[----:B------:R-:W-:Y:S01]  /*f4a0*/  UMOV UR16, 0x0 ;  /* 0x0000000000107882 */ /* 0x000fe20000000000 */
[----:B------:R-:W-:Y:S01]  /*f4b0*/  R2UR UR21, R6 ;  /* 0x00000000061572ca */ /* 0x000fe200000e0000 */
[----:B------:R-:W-:Y:S01]  /*f4c0*/  UMOV UR17, 0x10000000 ;  /* 0x1000000000117882 */ /* 0x000fe20000000000 */
[----:B------:R-:W-:Y:S01]  /*f4d0*/  ISETP.GT.AND P2, PT, R14, 0x1, PT ;  /* 0x000000010e00780c */ /* 0x000fe20003f44270 */
[----:B------:R-:W-:Y:S01]  /*f4e0*/  UIADD3 UR7, UR7, 0x100, URZ ;  /* 0x0000010007077890 */ /* 0x000fe2000fffe03f */
[----:B------:R-:W-:Y:S01]  /*f4f0*/  ISETP.NE.AND P1, PT, R3, 0x4, PT ;  /* 0x000000040300780c */ /* 0x000fe20003f25270 */
[----:B------:R-:W-:Y:S01]  /*f500*/  UIADD3 UR19, UR8, 0x10100, URZ ;  /* 0x0001010008137890 */ /* 0x000fe2000fffe03f */
[----:B------:R-:W-:-:S02]  /*f510*/  VIADD R12, R12, 0x80 ;  /* 0x000000800c0c7836 */ /* 0x000fc40000000000 */
[----:B------:R-:W-:Y:S02]  /*f520*/  SEL R5, RZ, 0x1, P1 ;  /* 0x00000001ff057807 */ /* 0x000fe40000800000 */
[----:B------:R-:W-:Y:S01]  /*f530*/  UMOV UR8, UR7 ;  /* 0x0000000700087c82 */ /* 0x000fe20008000000 */
[----:B------:R-:W-:Y:S01]  /*f540*/  SEL R3, R3, RZ, P1 ;  /* 0x000000ff03037207 */ /* 0x000fe20000800000 */
[----:B------:R0:W-:Y:S01]  /*f550*/  UTMALDG.3D [UR8], [UR14], desc[UR16] ;  /* 0x000010080e0075b4 */ /* 0x0001e20008011000 */
[----:B------:R-:W-:Y:S01]  /*f560*/  LOP3.LUT R2, R2, R5, RZ, 0x3c, !PT ;  /* 0x0000000502027212 */ /* 0x000fe200078e3cff */
[----:B0-----:R-:W-:Y:S01]  /*f570*/  UMOV UR8, UR19 ;  /* 0x0000001300087c82 */ /* 0x001fe20008000000 */
[----:B------:R-:W-:Y:S02]  /*f580*/  UMOV UR11, UR21 ;  /* 0x00000015000b7c82 */ /* 0x000fe40008000000 */
[----:B------:R0:W-:Y:S02]  /*f590*/  UTMALDG.3D [UR8], [UR28], desc[UR16] ;  /* 0x000010081c0075b4 */ /* 0x0001e40008011000 */
[----:B0-----:R-:W-:Y:S05]  /*f5a0*/  @P2 BRA `(.L_x_304) ;  /* 0xfffffffc00442947 */ /* 0x001fea000383ffff */
.L_x_300:
[----:B------:R-:W-:Y:S05]  /*f5b0*/  BSYNC B1 ;  /* 0x0000000000017941 */ /* 0x000fea0003800000 */
.L_x_299:
[----:B------:R-:W2:Y:S01]  /*f5c0*/  LDL.LU R15, [R1+0x70] ;  /* 0x00007000010f7983 */ /* 0x000ea20000300800 */
[----:B------:R-:W-:Y:S01]  /*f5d0*/  LOP3.LUT P5, RZ, R9, 0xff, RZ, 0xc0, !PT ;  /* 0x000000ff09ff7812 */ /* 0x000fe200078ac0ff */
[----:B------:R-:W-:Y:S01]  /*f5e0*/  VIADD R8, R8, UR20 ;  /* 0x0000001408087c36 */ /* 0x000fe20008000000 */
[----:B------:R-:W-:Y:S01]  /*f5f0*/  ULDC.64 UR8, c[0x0][0x650] ;  /* 0x0001940000087ab9 */ /* 0x000fe20000000a00 */
[----:B------:R-:W3:Y:S01]  /*f600*/  LDL.LU R13, [R1+0x74] ;  /* 0x00007400010d7983 */ /* 0x000ee20000300800 */
[----:B------:R-:W-:Y:S01]  /*f610*/  IMAD.U32 R5, RZ, RZ, UR20 ;  /* 0x00000014ff057e24 */ /* 0x000fe2000f8e00ff */
[----:B------:R-:W-:Y:S01]  /*f620*/  BSSY B1, `(.L_x_305) ;  /* 0x000006f000017945 */ /* 0x000fe20003800000 */
[----:B------:R-:W-:Y:S01]  /*f630*/  ISETP.GT.U32.AND P1, PT, R8, 0x3, PT ;  /* 0x000000030800780c */ /* 0x000fe20003f24070 */
[----:B------:R-:W-:Y:S01]  /*f640*/  IMAD.MOV.U32 R6, RZ, RZ, -0x1 ;  /* 0xffffffffff067424 */ /* 0x000fe200078e00ff */
[----:B------:R-:W-:Y:S01]  /*f650*/  SHF.R.U32.HI R2, RZ, 0x2, R8 ;  /* 0x00000002ff027819 */ /* 0x000fe20000011608 */
[----:B------:R-:W-:Y:S01]  /*f660*/  IMAD.MOV.U32 R11, RZ, RZ, -0x1 ;  /* 0xffffffffff0b7424 */ /* 0x000fe200078e00ff */
[----:B------:R-:W-:Y:S01]  /*f670*/  ISETP.LT.U32.AND P1, PT, R5, 0x4, P1 ;  /* 0x000000040500780c */ /* 0x000fe20000f21070 */
[----:B------:R-:W-:Y:S01]  /*f680*/  IMAD.MOV.U32 R5, RZ, RZ, -0x1 ;  /* 0xffffffffff057424 */ /* 0x000fe200078e00ff */
[----:B------:R-:W-:Y:S01]  /*f690*/  LOP3.LUT R2, R2, 0x1, RZ, 0xc0, !PT ;  /* 0x0000000102027812 */ /* 0x000fe200078ec0ff */
[----:B------:R-:W0:Y:S01]  /*f6a0*/  @P5 S2R R4, SR_CgaCtaId ;  /* 0x0000000000045919 */ /* 0x000e220000008800 */
[----:B------:R-:W-:-:S02]  /*f6b0*/  @P5 MOV R3, 0x400 ;  /* 0x0000040000035802 */ /* 0x000fc40000000f00 */
[----:B------:R-:W-:Y:S01]  /*f6c0*/  ISETP.NE.U32.AND P2, PT, R2, 0x1, PT ;  /* 0x000000010200780c */ /* 0x000fe20003f45070 */
[----:B------:R-:W-:Y:S01]  /*f6d0*/  IMAD.U32 R2, RZ, RZ, UR20 ;  /* 0x00000014ff027e24 */ /* 0x000fe2000f8e00ff */
[----:B------:R-:W-:Y:S02]  /*f6e0*/  LOP3.LUT R8, R8, 0x3, RZ, 0xc0, !PT ;  /* 0x0000000308087812 */ /* 0x000fe400078ec0ff */
[----:B------:R-:W-:Y:S02]  /*f6f0*/  PRMT R9, RZ, 0x7610, R9 ;  /* 0x00007610ff097816 */ /* 0x000fe40000000009 */
[----:B------:R-:W-:-:S04]  /*f700*/  ISETP.GT.U32.AND P2, PT, R2, 0x3, !P2 ;  /* 0x000000030200780c */ /* 0x000fc80005744070 */
[----:B------:R-:W-:Y:S02]  /*f710*/  SEL R2, RZ, 0x1, !P2 ;  /* 0x00000001ff027807 */ /* 0x000fe40005000000 */
[----:B0-----:R-:W-:-:S04]  /*f720*/  @P5 LEA R3, R4, R3, 0x18 ;  /* 0x0000000304035211 */ /* 0x001fc800078ec0ff */
[----:B------:R0:W-:Y:S02]  /*f730*/  @P5 SYNCS.ARRIVE.TRANS64.A1T0 RZ, [R3+URZ+0x58], RZ ;  /* 0x000058ff03ff59a7 */ /* 0x0001e4000810003f */
[----:B0-----:R-:W-:-:S04]  /*f740*/  SEL R3, RZ, 0x1, !P1 ;  /* 0x00000001ff037807 */ /* 0x001fc80004800000 */
[----:B------:R-:W-:Y:S02]  /*f750*/  LOP3.LUT R0, R2, R0, R3, 0x96, !PT ;  /* 0x0000000002007212 */ /* 0x000fe400078e9603 */
[----:B------:R-:W-:Y:S02]  /*f760*/  PRMT R2, RZ, 0x7610, R2 ;  /* 0x00007610ff027816 */ /* 0x000fe40000000002 */
[----:B---3--:R-:W-:-:S04]  /*f770*/  IADD3 R13, P5, R13, UR22, RZ ;  /* 0x000000160d0d7c10 */ /* 0x008fc8000ffbe0ff */
[----:B--2---:R-:W-:Y:S01]  /*f780*/  IADD3.X R15, R15, UR18, RZ, P5, !PT ;  /* 0x000000120f0f7c10 */ /* 0x004fe2000affe4ff */
[----:B------:R0:W-:Y:S01]  /*f790*/  STL [R1+0x74], R13 ;  /* 0x0000740d01007387 */ /* 0x0001e20000100800 */
[----:B------:R-:W-:-:S03]  /*f7a0*/  ISETP.GE.U32.AND P5, PT, R13, UR8, PT ;  /* 0x000000080d007c0c */ /* 0x000fc6000bfa6070 */
[----:B------:R0:W-:Y:S01]  /*f7b0*/  STL [R1+0x70], R15 ;  /* 0x0000700f01007387 */ /* 0x0001e20000100800 */
[----:B------:R-:W-:-:S13]  /*f7c0*/  ISETP.GE.U32.AND.EX P1, PT, R15, UR9, PT, P5 ;  /* 0x000000090f007c0c */ /* 0x000fda000bf26150 */
[----:B0-----:R-:W-:Y:S05]  /*f7d0*/  @P1 BRA `(.L_x_306) ;  /* 0x00000004004c1947 */ /* 0x001fea0003800000 */
[----:B------:R-:W-:Y:S01]  /*f7e0*/  ULDC.64 UR8, c[0x0][0x628] ;  /* 0x00018a0000087ab9 */ /* 0x000fe20000000a00 */
[----:B------:R-:W0:Y:S01]  /*f7f0*/  S2R R12, SR_CTAID.X ;  /* 0x00000000000c7919 */ /* 0x000e220000002500 */
[----:B------:R-:W-:Y:S01]  /*f800*/  ISETP.NE.U32.AND P1, PT, RZ, UR8, PT ;  /* 0x00000008ff007c0c */ /* 0x000fe2000bf25070 */
[----:B------:R-:W-:Y:S01]  /*f810*/  ULDC UR10, c[0x0][0x630] ;  /* 0x00018c00000a7ab9 */ /* 0x000fe20000000800 */
[----:B------:R-:W-:Y:S01]  /*f820*/  IMAD.MOV.U32 R2, RZ, RZ, R13 ;  /* 0x000000ffff027224 */ /* 0x000fe200078e000d */
[----:B------:R-:W1:Y:S01]  /*f830*/  S2R R10, SR_CTAID.Y ;  /* 0x00000000000a7919 */ /* 0x000e620000002600 */
[----:B------:R-:W-:Y:S01]  /*f840*/  ISETP.NE.AND.EX P1, PT, RZ, UR9, PT, P1 ;  /* 0x00000009ff007c0c */ /* 0x000fe2000bf25310 */
[----:B------:R-:W-:-:S12]  /*f850*/  IMAD.MOV.U32 R3, RZ, RZ, R15 ;  /* 0x000000ffff037224 */ /* 0x000fd800078e000f */
[----:B------:R-:W-:Y:S05]  /*f860*/  @!P1 BRA `(.L_x_307) ;  /* 0x0000000000289947 */ /* 0x000fea0003800000 */
[----:B------:R-:W-:Y:S02]  /*f870*/  ULDC UR7, c[0x0][0x634] ;  /* 0x00018d0000077ab9 */ /* 0x000fe40000000800 */
[----:B------:R-:W-:-:S05]  /*f880*/  IADD3 R7, P1, R13, UR7, RZ ;  /* 0x000000070d077c10 */ /* 0x000fca000ff3e0ff */
[----:B------:R-:W-:-:S04]  /*f890*/  IMAD.X R11, RZ, RZ, R15, P1 ;  /* 0x000000ffff0b7224 */ /* 0x000fc800008e060f */
[----:B------:R-:W-:-:S04]  /*f8a0*/  IMAD.WIDE.U32 R4, R11, UR8, RZ ;  /* 0x000000080b047c25 */ /* 0x000fc8000f8e00ff */
[----:B------:R-:W-:-:S04]  /*f8b0*/  IMAD.WIDE.U32 R4, P1, R7, UR9, R4 ;  /* 0x0000000907047c25 */ /* 0x000fc8000f820004 */
[----:B------:R-:W-:-:S04]  /*f8c0*/  IMAD.WIDE.U32 R6, R7, UR8, RZ ;  /* 0x0000000807067c25 */ /* 0x000fc8000f8e00ff */
[----:B------:R-:W-:Y:S01]  /*f8d0*/  IMAD.X R3, RZ, RZ, RZ, P1 ;  /* 0x000000ffff037224 */ /* 0x000fe200008e06ff */
[----:B------:R-:W-:Y:S01]  /*f8e0*/  IADD3 RZ, P1, R7, R4, RZ ;  /* 0x0000000407ff7210 */ /* 0x000fe20007f3e0ff */
[----:B------:R-:W-:-:S04]  /*f8f0*/  IMAD.MOV.U32 R2, RZ, RZ, R5 ;  /* 0x000000ffff027224 */ /* 0x000fc800078e0005 */
[----:B------:R-:W-:-:S08]  /*f900*/  IMAD.WIDE.U32.X R2, R11, UR9, R2, P1 ;  /* 0x000000090b027c25 */ /* 0x000fd000088e0402 */
.L_x_307:
[--C-:B------:R-:W-:Y:S01]  /*f910*/  SHF.R.U64 R11, R2, UR10, R3.reuse ;  /* 0x0000000a020b7c19 */ /* 0x100fe20008001203 */
[----:B------:R-:W-:Y:S01]  /*f920*/  ULDC.64 UR8, c[0x0][0x620] ;  /* 0x0001880000087ab9 */ /* 0x000fe20000000a00 */
[----:B------:R-:W-:Y:S01]  /*f930*/  SHF.R.U32.HI R2, RZ, UR10, R3 ;  /* 0x0000000aff027c19 */ /* 0x000fe20008011603 */
[----:B------:R-:W-:Y:S01]  /*f940*/  IMAD.MOV.U32 R3, RZ, RZ, R15 ;  /* 0x000000ffff037224 */ /* 0x000fe200078e000f */
[----:B------:R-:W-:Y:S01]  /*f950*/  IADD3 R5, P1, RZ, -R11, RZ ;  /* 0x8000000bff057210 */ /* 0x000fe20007f3e0ff */
[----:B------:R-:W-:Y:S01]  /*f960*/  ULDC UR7, c[0x0][0x150] ;  /* 0x0000540000077ab9 */ /* 0x000fe20000000800 */
[----:B0-----:R-:W-:Y:S01]  /*f970*/  I2FP.F32.U32 R6, R12 ;  /* 0x0000000c00067245 */ /* 0x001fe20000201000 */
[----:B------:R-:W0:Y:S01]  /*f980*/  LDC R7, c[0x0][0x144] ;  /* 0x00005100ff077b82 */ /* 0x000e220000000800 */
[----:B------:R-:W-:Y:S01]  /*f990*/  ULDC.64 UR10, c[0x0][0x640] ;  /* 0x00019000000a7ab9 */ /* 0x000fe20000000a00 */
[----:B------:R-:W-:Y:S01]  /*f9a0*/  IMAD.X R2, RZ, RZ, ~R2, P1 ;  /* 0x000000ffff027224 */ /* 0x000fe200008e0e02 */
[----:B------:R-:W-:Y:S01]  /*f9b0*/  ISETP.NE.U32.AND P1, PT, RZ, UR10, PT ;  /* 0x0000000aff007c0c */ /* 0x000fe2000bf25070 */
[----:B------:R-:W-:Y:S01]  /*f9c0*/  FMUL R6, R6, UR7 ;  /* 0x0000000706067c20 */ /* 0x000fe20008400000 */
[----:B------:R-:W-:Y:S01]  /*f9d0*/  ULDC UR7, c[0x0][0x618] ;  /* 0x0001860000077ab9 */ /* 0x000fe20000000800 */
[----:B------:R-:W-:Y:S01]  /*f9e0*/  IMAD R4, R2, UR8, RZ ;  /* 0x0000000802047c24 */ /* 0x000fe2000f8e02ff */
[----:B------:R-:W-:Y:S01]  /*f9f0*/  ISETP.NE.AND.EX P1, PT, RZ, UR11, PT, P1 ;  /* 0x0000000bff007c0c */ /* 0x000fe2000bf25310 */
[----:B------:R-:W-:Y:S01]  /*fa00*/  IMAD.MOV.U32 R2, RZ, RZ, R13 ;  /* 0x000000ffff027224 */ /* 0x000fe200078e000d */
[----:B------:R-:W2:Y:S01]  /*fa10*/  LDC R15, c[0x0][0x148] ;  /* 0x00005200ff0f7b82 */ /* 0x000ea20000000800 */
[----:B------:R-:W3:Y:S02]  /*fa20*/  F2I.U32.TRUNC.NTZ R6, R6 ;  /* 0x0000000600067305 */ /* 0x000ee4000020f000 */
[----:B------:R-:W-:Y:S01]  /*fa30*/  IMAD.WIDE.U32 R2, R5, UR8, R2 ;  /* 0x0000000805027c25 */ /* 0x000fe2000f8e0002 */
[----:B------:R-:W-:-:S03]  /*fa40*/  ULDC UR8, c[0x0][0x154] ;  /* 0x0000550000087ab9 */ /* 0x000fc60000000800 */
[----:B------:R-:W-:Y:S01]  /*fa50*/  IMAD R5, R5, UR9, R4 ;  /* 0x0000000905057c24 */ /* 0x000fe2000f8e0204 */
[----:B------:R-:W-:-:S03]  /*fa60*/  ULDC UR9, c[0x0][0x608] ;  /* 0x0001820000097ab9 */ /* 0x000fc60000000800 */
[----:B------:R-:W-:-:S05]  /*fa70*/  IMAD.IADD R3, R3, 0x1, R5 ;  /* 0x0000000103037824 */ /* 0x000fca00078e0205 */
[----:B------:R-:W-:Y:S01]  /*fa80*/  SHF.R.U64 R13, R2, UR7, R3 ;  /* 0x00000007020d7c19 */ /* 0x000fe20008001203 */
[----:B---3--:R-:W-:Y:S01]  /*fa90*/  IMAD.MOV R6, RZ, RZ, -R6 ;  /* 0x000000ffff067224 */ /* 0x008fe200078e0a06 */
[----:B-1----:R-:W-:-:S03]  /*faa0*/  I2FP.F32.U32 R2, R10 ;  /* 0x0000000a00027245 */ /* 0x002fc60000201000 */
[----:B0-----:R-:W-:Y:S02]  /*fab0*/  IMAD R19, R7, R6, R12 ;  /* 0x0000000607137224 */ /* 0x001fe400078e020c */
[----:B------:R-:W-:Y:S01]  /*fac0*/  FMUL R4, R2, UR8 ;  /* 0x0000000802047c20 */ /* 0x000fe20008400000 */
[----:B------:R-:W-:Y:S01]  /*fad0*/  SHF.R.U32.HI R2, RZ, UR7, R3 ;  /* 0x00000007ff027c19 */ /* 0x000fe20008011603 */
[----:B------:R-:W-:Y:S02]  /*fae0*/  ULDC UR7, c[0x0][0x658] ;  /* 0x0001960000077ab9 */ /* 0x000fe40000000800 */
[----:B------:R0:W1:Y:S01]  /*faf0*/  F2I.U32.TRUNC.NTZ R18, R4 ;  /* 0x0000000400127305 */ /* 0x000062000020f000 */
[--C-:B------:R-:W-:Y:S02]  /*fb00*/  SHF.R.U64 R16, R13, UR9, R2.reuse ;  /* 0x000000090d107c19 */ /* 0x100fe40008001202 */
[----:B------:R-:W-:-:S04]  /*fb10*/  SHF.R.U32.HI R3, RZ, UR9, R2 ;  /* 0x00000009ff037c19 */ /* 0x000fc80008011602 */
[--C-:B------:R-:W-:Y:S02]  /*fb20*/  SHF.R.U64 R14, R16, UR7, R3.reuse ;  /* 0x00000007100e7c19 */ /* 0x100fe40008001203 */
[----:B------:R-:W-:-:S03]  /*fb30*/  SHF.R.U32.HI R3, RZ, UR7, R3 ;  /* 0x00000007ff037c19 */ /* 0x000fc60008011603 */
[----:B------:R-:W-:Y:S01]  /*fb40*/  IMAD.MOV.U32 R2, RZ, RZ, R14 ;  /* 0x000000ffff027224 */ /* 0x000fe200078e000e */
[----:B0-2---:R-:W-:Y:S06]  /*fb50*/  @!P1 BRA `(.L_x_308) ;  /* 0x0000000000289947 */ /* 0x005fec0003800000 */
        /* <DEDUP_REMOVED lines=10> */
.L_x_308:
[----:B------:R-:W-:Y:S01]  /*fc00*/  ULDC UR7, c[0x0][0x648] ;  /* 0x0001920000077ab9 */ /* 0x000fe20000000800 */
[----:B-1----:R-:W-:Y:S01]  /*fc10*/  IMAD.MOV R18, RZ, RZ, -R18 ;  /* 0x000000ffff127224 */ /* 0x002fe200078e0a12 */
[----:B------:R-:W-:Y:S01]  /*fc20*/  SHF.R.U64 R3, R2, UR7, R3 ;  /* 0x0000000702037c19 */ /* 0x000fe20008001203 */
[----:B------:R-:W-:Y:S01]  /*fc30*/  ULDC UR7, c[0x0][0x638] ;  /* 0x00018e0000077ab9 */ /* 0x000fe20000000800 */
[----:B------:R-:W-:Y:S01]  /*fc40*/  LOP3.LUT R2, R16, UR6, RZ, 0xc0, !PT ;  /* 0x0000000610027c12 */ /* 0x000fe2000f8ec0ff */
[----:B------:R-:W-:Y:S01]  /*fc50*/  @P3 IMAD R19, R15, R18, R10 ;  /* 0x000000120f133224 */ /* 0x000fe200078e020a */
[----:B------:R-:W-:Y:S01]  /*fc60*/  LOP3.LUT R13, R13, UR4, RZ, 0xc0, !PT ;  /* 0x000000040d0d7c12 */ /* 0x000fe2000f8ec0ff */
[----:B------:R-:W-:Y:S01]  /*fc70*/  IMAD.MOV R5, RZ, RZ, -R3 ;  /* 0x000000ffff057224 */ /* 0x000fe200078e0a03 */
[----:B------:R-:W-:Y:S01]  /*fc80*/  ULDC UR8, c[0x0][0x610] ;  /* 0x0001840000087ab9 */ /* 0x000fe20000000800 */
[----:B------:R-:W-:Y:S02]  /*fc90*/  IMAD R2, R3, UR5, R2 ;  /* 0x0000000503027c24 */ /* 0x000fe4000f8e0202 */
[----:B------:R-:W-:Y:S01]  /*fca0*/  IMAD R14, R5, UR7, R14 ;  /* 0x00000007050e7c24 */ /* 0x000fe2000f8e020e */
[----:B------:R-:W-:Y:S01]  /*fcb0*/  ULDC UR7, c[0x0][0x600] ;  /* 0x0001800000077ab9 */ /* 0x000fe20000000800 */
[----:B------:R-:W-:-:S02]  /*fcc0*/  IMAD R5, R2, UR8, R19 ;  /* 0x0000000802057c24 */ /* 0x000fc4000f8e0213 */
[----:B------:R-:W-:Y:S02]  /*fcd0*/  IMAD R14, R14, UR7, R13 ;  /* 0x000000070e0e7c24 */ /* 0x000fe4000f8e020d */
[----:B------:R-:W-:-:S03]  /*fce0*/  IMAD.MOV.U32 R2, RZ, RZ, 0x1 ;  /* 0x00000001ff027424 */ /* 0x000fc600078e00ff */
[----:B------:R-:W-:Y:S02]  /*fcf0*/  SEL R6, R14, R5, !P3 ;  /* 0x000000050e067207 */ /* 0x000fe40005800000 */
[----:B------:R-:W-:-:S07]  /*fd00*/  SEL R5, R5, R14, !P3 ;  /* 0x0000000e05057207 */ /* 0x000fce0005800000 */
.L_x_306:
[----:B------:R-:W-:Y:S05]  /*fd10*/  BSYNC B1 ;  /* 0x0000000000017941 */ /* 0x000fea0003800000 */
.L_x_305:
[----:B------:R-:W-:-:S13]  /*fd20*/  LOP3.LUT P1, RZ, R2, 0xff, RZ, 0xc0, !PT ;  /* 0x000000ff02ff7812 */ /* 0x000fda000782c0ff */
[----:B------:R-:W-:Y:S05]  /*fd30*/  @P1 BRA `(.L_x_309) ;  /* 0xfffffff4002c1947 */ /* 0x000fea000383ffff */
[----:B------:R-:W-:Y:S05]  /*fd40*/  BSYNC B0 ;  /* 0x0000000000007941 */ /* 0x000fea0003800000 */
.L_x_297:
[----:B------:R-:W-:-:S03]  /*fd50*/  UMOV UR7, 0xffffffff ;  /* 0xffffffff00077882 */ /* 0x000fc60000000000 */
[----:B------:R-:W-:Y:S05]  /*fd60*/  BRA.DIV UR7, `(.L_x_310) ;  /* 0x0000000607287947 */ /* 0x000fea000b800000 */
[----:B------:R-:W-:-:S13]  /*fd70*/  ELECT P0, URZ, PT ;  /* 0x00000000003f782f */ /* 0x000fda0003800000 */
.L_x_324:
[----:B------:R-:W-:Y:S04]  /*fd80*/  BSSY B0, `(.L_x_311) ;  /* 0x000002c000007945 */ /* 0x000fe80003800000 */
[----:B------:R-:W-:Y:S05]  /*fd90*/  @!P0 BRA `(.L_x_312) ;  /* 0x0000000000a88947 */ /* 0x000fea0003800000 */
[----:B------:R-:W-:-:S04]  /*fda0*/  ULOP3.LUT UR7, UR13, 0x2, URZ, 0xfc, !UPT ;  /* 0x000000020d077892 */ /* 0x000fc8000f8efc3f */
[----:B------:R-:W-:-:S06]  /*fdb0*/  UISETP.NE.AND UP0, UPT, UR7, 0x3, UPT ;  /* 0x000000030700788c */ /* 0x000fcc000bf05270 */
[----:B------:R-:W-:-:S13]  /*fdc0*/  PLOP3.LUT P0, PT, PT, PT, UP0, 0x80, 0x0 ;  /* 0x000000000000781c */ /* 0x000fda0003f0f008 */
[----:B------:R-:W-:Y:S05]  /*fdd0*/  @!P0 BRA `(.L_x_313) ;  /* 0x0000000000048947 */ /* 0x000fea0003800000 */
[----:B------:R-:W-:Y:S01]  /*fde0*/  BPT.TRAP 0x1 ;  /* 0x000000040000795c */ /* 0x000fe20000300000 */
.L_x_313:
[----:B------:R-:W0:Y:S01]  /*fdf0*/  S2R R3, SR_CgaCtaId ;  /* 0x0000000000037919 */ /* 0x000e220000008800 */
[----:B------:R-:W-:-:S04]  /*fe00*/  MOV R2, 0x400 ;  /* 0x0000040000027802 */ /* 0x000fc80000000f00 */
[----:B0-----:R-:W-:Y:S02]  /*fe10*/  LEA R3, R3, R2, 0x18 ;  /* 0x0000000203037211 */ /* 0x001fe400078ec0ff */
[----:B------:R-:W-:-:S03]  /*fe20*/  SHF.L.U32 R2, R0, 0x1f, RZ ;  /* 0x0000001f00027819 */ /* 0x000fc600000006ff */
[----:B------:R-:W-:-:S04]  /*fe30*/  VIADD R3, R3, 0x20 ;  /* 0x0000002003037836 */ /* 0x000fc80000000000 */
[C---:B------:R-:W-:Y:S02]  /*fe40*/  IMAD R7, R8.reuse, 0x8, R3 ;  /* 0x0000000808077824 */ /* 0x040fe400078e0203 */
[----:B------:R-:W-:Y:S02]  /*fe50*/  VIADD R8, R8, 0x1 ;  /* 0x0000000108087836 */ /* 0x000fe40000000000 */
[----:B------:R-:W0:Y:S03]  /*fe60*/  SYNCS.PHASECHK.TRANS64.TRYWAIT P0, [R7+URZ], R2 ;  /* 0x00000002070075a7 */ /* 0x000e26000800017f */
[----:B------:R-:W-:-:S04]  /*fe70*/  ISETP.NE.AND P1, PT, R8, 0x4, PT ;  /* 0x000000040800780c */ /* 0x000fc80003f25270 */
[----:B------:R-:W-:Y:S02]  /*fe80*/  SEL R5, RZ, 0x1, P1 ;  /* 0x00000001ff057807 */ /* 0x000fe40000800000 */
[----:B------:R-:W-:Y:S02]  /*fe90*/  SEL R8, R8, RZ, P1 ;  /* 0x000000ff08087207 */ /* 0x000fe40000800000 */
[----:B------:R-:W-:-:S03]  /*fea0*/  LOP3.LUT R5, R0, R5, RZ, 0x3c, !PT ;  /* 0x0000000500057212 */ /* 0x000fc600078e3cff */
[----:B------:R-:W-:Y:S01]  /*feb0*/  IMAD R9, R8, 0x8, R3 ;  /* 0x0000000808097824 */ /* 0x000fe200078e0203 */
[----:B------:R-:W-:Y:S01]  /*fec0*/  SHF.L.U32 R4, R5, 0x1f, RZ ;  /* 0x0000001f05047819 */ /* 0x000fe200000006ff */
[----:B0-----:R-:W-:Y:S06]  /*fed0*/  @!P0 BRA `(.L_x_314) ;  /* 0x0000000000f08947 */ /* 0x001fec0003800000 */
.L_x_325:
[----:B------:R-:W1:Y:S01]  /*fee0*/  SYNCS.PHASECHK.TRANS64.TRYWAIT P0, [R9+URZ], R4 ;  /* 0x00000004090075a7 */ /* 0x000e62000800017f */
[----:B------:R-:W-:-:S05]  /*fef0*/  VIADD R0, R8, 0x1 ;  /* 0x0000000108007836 */ /* 0x000fca0000000000 */
[----:B------:R-:W-:-:S04]  /*ff00*/  ISETP.NE.AND P1, PT, R0, 0x4, PT ;  /* 0x000000040000780c */ /* 0x000fc80003f25270 */
[----:B0-----:R-:W-:Y:S02]  /*ff10*/  SEL R2, RZ, 0x1, P1 ;  /* 0x00000001ff027807 */ /* 0x001fe40000800000 */
[----:B------:R-:W-:Y:S02]  /*ff20*/  SEL R0, R0, RZ, P1 ;  /* 0x000000ff00007207 */ /* 0x000fe40000800000 */
[----:B------:R-:W-:-:S03]  /*ff30*/  LOP3.LUT R7, R5, R2, RZ, 0x3c, !PT ;  /* 0x0000000205077212 */ /* 0x000fc600078e3cff */
[----:B------:R-:W-:Y:S01]  /*ff40*/  IMAD R6, R0, 0x8, R3 ;  /* 0x0000000800067824 */ /* 0x000fe200078e0203 */
[----:B------:R-:W-:Y:S01]  /*ff50*/  SHF.L.U32 R5, R7, 0x1f, RZ ;  /* 0x0000001f07057819 */ /* 0x000fe200000006ff */
[----:B-1----:R-:W-:Y:S06]  /*ff60*/  @!P0 BRA `(.L_x_315) ;  /* 0x0000000000e08947 */ /* 0x002fec0003800000 */
.L_x_326:
[----:B------:R-:W1:Y:S01]  /*ff70*/  SYNCS.PHASECHK.TRANS64.TRYWAIT P0, [R6+URZ], R5 ;  /* 0x00000005060075a7 */ /* 0x000e62000800017f */
[----:B------:R-:W-:-:S05]  /*ff80*/  VIADD R0, R0, 0x1 ;  /* 0x0000000100007836 */ /* 0x000fca0000000000 */
[----:B------:R-:W-:-:S04]  /*ff90*/  ISETP.NE.AND P1, PT, R0, 0x4, PT ;  /* 0x000000040000780c */ /* 0x000fc80003f25270 */
[----:B------:R-:W-:Y:S02]  /*ffa0*/  SEL R2, RZ, 0x1, P1 ;  /* 0x00000001ff027807 */ /* 0x000fe40000800000 */
[----:B------:R-:W-:Y:S02]  /*ffb0*/  SEL R0, R0, RZ, P1 ;  /* 0x000000ff00007207 */ /* 0x000fe40000800000 */
[----:B------:R-:W-:Y:S01]  /*ffc0*/  LOP3.LUT R2, R7, R2, RZ, 0x3c, !PT ;  /* 0x0000000207027212 */ /* 0x000fe200078e3cff */
[----:B-1----:R-:W-:Y:S06]  /*ffd0*/  @!P0 BRA `(.L_x_316) ;  /* 0x0000000000d88947 */ /* 0x002fec0003800000 */
.L_x_327:
[----:B------:R-:W-:Y:S01]  /*ffe0*/  IMAD R3, R0, 0x8, R3 ;  /* 0x0000000800037824 */ /* 0x000fe200078e0203 */
[----:B------:R-:W-:-:S07]  /*fff0*/  SHF.L.U32 R0, R2, 0x1f, RZ ;  /* 0x0000001f02007819 */ /* 0x000fce00000006ff */
.L_x_317:
[----:B--2---:R2:W3:Y:S02]  /*10000*/  SYNCS.PHASECHK.TRANS64.TRYWAIT P0, [R3+URZ], R0 ;  /* 0x00000000030075a7 */ /* 0x0044e4000800017f */
[----:B---3--:R-:W-:Y:S05]  /*10010*/  @!P0 NANOSLEEP.SYNCS 0x989680 ;  /* 0x009896800000895d */ /* 0x008fea0003900000 */
[----:B------:R-:W3:Y:S02]  /*10020*/  @!P0 SYNCS.PHASECHK.TRANS64 P0, [R3+URZ], R0 ;  /* 0x00000000030085a7 */ /* 0x000ee4000800007f */
[----:B---3--:R-:W-:Y:S05]  /*10030*/  @!P0 BRA `(.L_x_317) ;  /* 0xfffffffc00f08947 */ /* 0x008fea000383ffff */
.L_x_312:
[----:B------:R-:W-:Y:S05]  /*10040*/  BSYNC B0 ;  /* 0x0000000000007941 */ /* 0x000fea0003800000 */
.L_x_311:
[----:B------:R-:W-:Y:S05]  /*10050*/  EXIT ;  /* 0x000000000000794d */ /* 0x000fea0003800000 */
.L_x_17:
[----:B-1----:R-:W-:-:S04]  /*10060*/  IMAD.U32 R3, RZ, RZ, UR6 ;  /* 0x00000006ff037e24 */ /* 0x002fc8000f8e00ff */
[----:B------:R1:W2:Y:S03]  /*10070*/  SYNCS.PHASECHK.TRANS64.TRYWAIT P0, [R3+URZ], R0 ;  /* 0x00000000030075a7 */ /* 0x0002a6000800017f */
[----:B--2---:R-:W-:Y:S05]  /*10080*/  @!P0 NANOSLEEP.SYNCS 0x989680 ;  /* 0x009896800000895d */ /* 0x004fea0003900000 */
[----:B------:R-:W2:Y:S02]  /*10090*/  @!P0 SYNCS.PHASECHK.TRANS64 P0, [R3+URZ], R0 ;  /* 0x00000000030085a7 */ /* 0x000ea4000800007f */
[----:B--2---:R-:W-:Y:S05]  /*100a0*/  @!P0 BRA `(.L_x_17) ;  /* 0xfffffffc00ec8947 */ /* 0x004fea000383ffff */
[----:B------:R-:W-:Y:S05]  /*100b0*/  BRA `(.L_x_16) ;  /* 0xffffff1800a47947 */ /* 0x000fea000383ffff */
.L_x_23:
[----:B-----5:R2:W-:Y:S02]  /*100c0*/  STL [R1+0x80], R0 ;  /* 0x0000800001007387 */ /* 0x0205e40000100800 */
[----:B--2---:R-:W-:-:S04]  /*100d0*/  IMAD.U32 R0, RZ, RZ, UR9 ;  /* 0x00000009ff007e24 */ /* 0x004fc8000f8e00ff */
[----:B------:R2:W3:Y:S03]  /*100e0*/  SYNCS.PHASECHK.TRANS64.TRYWAIT P0, [R0+URZ], R229 ;  /* 0x000000e5000075a7 */ /* 0x0004e6000800017f */
[----:B---3--:R-:W-:Y:S05]  /*100f0*/  @!P0 NANOSLEEP.SYNCS 0x989680 ;  /* 0x009896800000895d */ /* 0x008fea0003900000 */
[----:B------:R2:W3:Y:S02]  /*10100*/  @!P0 SYNCS.PHASECHK.TRANS64 P0, [R0+URZ], R229 ;  /* 0x000000e5000085a7 */ /* 0x0004e4000800007f */
[----:B--2---:R2:W5:Y:S02]  /*10110*/  LDL.LU R0, [R1+0x80] ;  /* 0x0000800001007983 */ /* 0x0045640000300800 */
[----:B--23--:R-:W-:Y:S05]  /*10120*/  @!P0 BRA `(.L_x_23) ;  /* 0xfffffffc00e48947 */ /* 0x00cfea000383ffff */
[----:B------:R-:W-:Y:S05]  /*10130*/  BRA `(.L_x_22) ;  /* 0xffffff2c00447947 */ /* 0x000fea000383ffff */
.L_x_298:
[----:B------:R-:W-:Y:S01]  /*10140*/  BSSY B1, `(.L_x_318) ;  /* 0x0000006000017945 */ /* 0x000fe20003800000 */
[----:B------:R-:W-:-:S07]  /*10150*/  IMAD.MOV.U32 R2, RZ, RZ, -0x1 ;  /* 0xffffffffff027424 */ /* 0x000fce00078e00ff */
[----:B------:R-:W-:Y:S05]  /*10160*/  WARPSYNC.COLLECTIVE R2, `(.L_x_319) ;  /* 0x00000000020c7348 */ /* 0x000fea0003c00000 */
[----:B------:R-:W-:Y:S02]  /*10170*/  ELECT P1, UR62, PT ;  /* 0x00000000003e782f */ /* 0x000fe40003820000 */
[----:B------:R-:W-:Y:S01]  /*10180*/  MOV R2, UR62 ;  /* 0x0000003e00027c02 */ /* 0x000fe20008000f00 */
[----:B------:R-:W-:Y:S10]  /*10190*/  ENDCOLLECTIVE ;  /* 0x000000000000791b */ /* 0x000ff40003800000 */
.L_x_319:
[----:B------:R-:W-:Y:S05]  /*101a0*/  BSYNC B1 ;  /* 0x0000000000017941 */ /* 0x000fea0003800000 */
.L_x_318:
[----:B------:R-:W-:Y:S05]  /*101b0*/  BRA `(.L_x_320) ;  /* 0xfffffff000187947 */ /* 0x000fea000383ffff */
.L_x_301:
[----:B-1----:R1:W2:Y:S02]  /*101c0*/  SYNCS.PHASECHK.TRANS64.TRYWAIT P1, [R13+URZ+0x20], R4 ;  /* 0x000020040d0075a7 */ /* 0x0022a4000802017f */
[----:B--2---:R-:W-:Y:S05]  /*101d0*/  @!P1 NANOSLEEP.SYNCS 0x989680 ;  /* 0x009896800000995d */ /* 0x004fea0003900000 */
[----:B------:R-:W2:Y:S02]  /*101e0*/  @!P1 SYNCS.PHASECHK.TRANS64 P1, [R13+URZ+0x20], R4 ;  /* 0x000020040d0095a7 */ /* 0x000ea4000802007f */
[----:B--2---:R-:W-:Y:S05]  /*101f0*/  @!P1 BRA `(.L_x_301) ;  /* 0xfffffffc00f09947 */ /* 0x004fea000383ffff */
[----:B------:R-:W-:Y:S05]  /*10200*/  BRA `(.L_x_321) ;  /* 0xfffffff0004c7947 */ /* 0x000fea000383ffff */
.L_x_310:
[----:B------:R-:W-:Y:S01]  /*10210*/  BSSY B0, `(.L_x_322) ;  /* 0x0000006000007945 */ /* 0x000fe20003800000 */
[----:B------:R-:W-:-:S07]  /*10220*/  IMAD.MOV.U32 R2, RZ, RZ, -0x1 ;  /* 0xffffffffff027424 */ /* 0x000fce00078e00ff */
[----:B------:R-:W-:Y:S05]  /*10230*/  WARPSYNC.COLLECTIVE R2, `(.L_x_323) ;  /* 0x00000000020c7348 */ /* 0x000fea0003c00000 */
[----:B------:R-:W-:Y:S02]  /*10240*/  ELECT P1, UR62, PT ;  /* 0x00000000003e782f */ /* 0x000fe40003820000 */
[----:B------:R-:W-:Y:S01]  /*10250*/  MOV R2, UR62 ;  /* 0x0000003e00027c02 */ /* 0x000fe20008000f00 */
[----:B------:R-:W-:Y:S10]  /*10260*/  ENDCOLLECTIVE ;  /* 0x000000000000791b */ /* 0x000ff40003800000 */
.L_x_323:
[----:B------:R-:W-:Y:S05]  /*10270*/  BSYNC B0 ;  /* 0x0000000000007941 */ /* 0x000fea0003800000 */
.L_x_322:
[----:B------:R-:W-:Y:S01]  /*10280*/  PLOP3.LUT P0, PT, P1, PT, PT, 0x80, 0x0 ;  /* 0x000000000000781c */ /* 0x000fe20000f0f070 */
[----:B------:R-:W-:-:S12]  /*10290*/  BRA `(.L_x_324) ;  /* 0xfffffff800b87947 */ /* 0x000fd8000383ffff */
.L_x_314:
[----:B0-----:R0:W1:Y:S02]  /*102a0*/  SYNCS.PHASECHK.TRANS64.TRYWAIT P0, [R7+URZ], R2 ;  /* 0x00000002070075a7 */ /* 0x001064000800017f */
[----:B-1----:R-:W-:Y:S05]  /*102b0*/  @!P0 NANOSLEEP.SYNCS 0x989680 ;  /* 0x009896800000895d */ /* 0x002fea0003900000 */
[----:B------:R-:W1:Y:S02]  /*102c0*/  @!P0 SYNCS.PHASECHK.TRANS64 P0, [R7+URZ], R2 ;  /* 0x00000002070085a7 */ /* 0x000e64000800007f */
[----:B-1----:R-:W-:Y:S05]  /*102d0*/  @!P0 BRA `(.L_x_314) ;  /* 0xfffffffc00f08947 */ /* 0x002fea000383ffff */
[----:B------:R-:W-:Y:S05]  /*102e0*/  BRA `(.L_x_325) ;  /* 0xfffffff800fc7947 */ /* 0x000fea000383ffff */
.L_x_315:
[----:B0-----:R0:W1:Y:S02]  /*102f0*/  SYNCS.PHASECHK.TRANS64.TRYWAIT P0, [R9+URZ], R4 ;  /* 0x00000004090075a7 */ /* 0x001064000800017f */
[----:B-1----:R-:W-:Y:S05]  /*10300*/  @!P0 NANOSLEEP.SYNCS 0x989680 ;  /* 0x009896800000895d */ /* 0x002fea0003900000 */
[----:B------:R-:W1:Y:S02]  /*10310*/  @!P0 SYNCS.PHASECHK.TRANS64 P0, [R9+URZ], R4 ;  /* 0x00000004090085a7 */ /* 0x000e64000800007f */
[----:B-1----:R-:W-:Y:S05]  /*10320*/  @!P0 BRA `(.L_x_315) ;  /* 0xfffffffc00f08947 */ /* 0x002fea000383ffff */
[----:B------:R-:W-:Y:S05]  /*10330*/  BRA `(.L_x_326) ;  /* 0xfffffffc000c7947 */ /* 0x000fea000383ffff */
.L_x_316:
[----:B-1----:R1:W2:Y:S02]  /*10340*/  SYNCS.PHASECHK.TRANS64.TRYWAIT P0, [R6+URZ], R5 ;  /* 0x00000005060075a7 */ /* 0x0022a4000800017f */
[----:B--2---:R-:W-:Y:S05]  /*10350*/  @!P0 NANOSLEEP.SYNCS 0x989680 ;  /* 0x009896800000895d */ /* 0x004fea0003900000 */
[----:B------:R-:W2:Y:S02]  /*10360*/  @!P0 SYNCS.PHASECHK.TRANS64 P0, [R6+URZ], R5 ;  /* 0x00000005060085a7 */ /* 0x000ea4000800007f */
[----:B--2---:R-:W-:Y:S05]  /*10370*/  @!P0 BRA `(.L_x_316) ;  /* 0xfffffffc00f08947 */ /* 0x004fea000383ffff */
[----:B------:R-:W-:Y:S05]  /*10380*/  BRA `(.L_x_327) ;  /* 0xfffffffc00147947 */ /* 0x000fea000383ffff */
.L_x_328:
[----:B------:R-:W-:-:S00]  /*10390*/  BRA `(.L_x_328) ;  /* 0xfffffffc00fc7947 */ /* 0x000fc0000383ffff */
[----:B------:R-:W-:-:S00]  /*103a0*/  NOP ;  /* 0x0000000000007918 */ /* 0x000fc00000000000 */
        /* <DEDUP_REMOVED lines=13> */
.L_x_329:


//--------------------- .nv.shared._ZN7cutlass13device_kernelINS_4gemm6kernel13GemmUniversalIN4cute5tupleIJiiiiEEENS1_10collective13CollectiveMmaINS1_37MainloopSm90TmaGmmaWarpSpecializedFP8ILi4ENS5_IJNS4_1CILi1EEESB_SB_EEENS1_35KernelTmaWarpSpecializedCooperativeEEENS5_IJNSA_ILi128EEENSA_ILi256EEESF_EEENS_12float_e4m3_tENS5_IJlSB_lEEENS_12float_e5m2_tESJ_NS4_8TiledMMAINS4_8MMA_AtomIJNS4_4SM904GMMA31MMA_64x256x32_F32E4M3E5M2_SS_TNILNSO_7ScaleInE1ELSQ_1EEEEEENS4_6LayoutINS5_IJNSA_ILi2EEESB_SB_EEENS5_IJSB_NSA_ILi0EEESW_EEEEENS5_IJNS4_10UnderscoreESZ_SZ_EEEEENS4_13SM90_TMA_LOADENS4_14ComposedLayoutINS4_7SwizzleILi3ELi4ELi3EEENS4_18smem_ptr_flag_bitsILi8EEENST_INS5_IJNSA_ILi8EEESF_EEENS5_IJSF_SB_EEEEEEEvNS4_8identityES12_S1C_vS1D_EENS_8epilogue10collective6detail29Sm90TmaWarpSpecializedAdapterINS1G_15DefaultEpilogueISI_SJ_SJ_NS1F_6thread17LinearCombinationISI_Li1EffLNS1K_9ScaleType4KindE0ELNS_15FloatRoundStyleE2ESI_EENS1_15EpilogueDefaultEEEEEvvEEEEvNT_6ParamsE --------------------------
	.section	.nv.shared._ZN7cutlass13device_kernelINS_4gemm6kernel13GemmUniversalIN4cute5tupleIJiiiiEEENS1_10collective13CollectiveMmaINS1_37MainloopSm90TmaGmmaWarpSpecializedFP8ILi4ENS5_IJNS4_1CILi1EEESB_SB_EEENS1_35KernelTmaWarpSpecializedCooperativeEEENS5_IJNSA_ILi128EEENSA_ILi256EEESF_EEENS_12float_e4m3_tENS5_IJlSB_lEEENS_12float_e5m2_tESJ_NS4_8TiledMMAINS4_8MMA_AtomIJNS4_4SM904GMMA31MMA_64x256x32_F32E4M3E5M2_SS_TNILNSO_7ScaleInE1ELSQ_1EEEEEENS4_6LayoutINS5_IJNSA_ILi2EEESB_SB_EEENS5_IJSB_NSA_ILi0EEESW_EEEEENS5_IJNS4_10UnderscoreESZ_SZ_EEEEENS4_13SM90_TMA_LOADENS4_14ComposedLayoutINS4_7SwizzleILi3ELi4ELi3EEENS4_18smem_ptr_flag_bitsILi8EEENST_INS5_IJNSA_ILi8EEESF_EEENS5_IJSF_SB_EEEEEEEvNS4_8identityES12_S1C_vS1D_EENS_8epilogue10collective6detail29Sm90TmaWarpSpecializedAdapterINS1G_15DefaultEpilogueISI_SJ_SJ_NS1F_6thread17LinearCombinationISI_Li1EffLNS1K_9ScaleType4KindE0ELNS_15FloatRoundStyleE2ESI_EENS1_15EpilogueDefaultEEEEEvvEEEEvNT_6ParamsE,"aw",@nobits
	.sectionflags	@""
	.align	16
	.zero		1024


//--------------------- .nv.shared.reserved.0     --------------------------
	.section	.nv.shared.reserved.0,"aw",@nobits
	.weak		__nv_reservedSMEM_offset_0_alias
	.size		__nv_reservedSMEM_offset_0_alias, 0, 0
	.other		__nv_reservedSMEM_offset_0_alias,@"STO_CUDA_RESERVED_SHARED STV_DEFAULT"
__nv_reservedSMEM_offset_0_alias:
	.zero		0


//--------------------- .nv.global                --------------------------
	.section	.nv.global,"aw",@nobits
.nv.global:
	.type		_ZN40_INTERNAL_59598f94_4_k_cu_2232780d_301444cute1_E,@object
	.size		_ZN40_INTERNAL_59598f94_4_k_cu_2232780d_301444cute1_E,(_ZN40_INTERNAL_59598f94_4_k_cu_2232780d_301444cuda3std3__45__cpo6cbeginE - _ZN40_INTERNAL_59598f94_4_k_cu_2232780d_301444cute1_E)
_ZN40_INTERNAL_59598f94_4_k_cu_2232780d_301444cute1_E:
	.zero		1
	.type		_ZN40_INTERNAL_59598f94_4_k_cu_2232780d_301444cuda3std3__45__cpo6cbeginE,@object
	.size		_ZN40_INTERNAL_59598f94_4_k_cu_2232780d_301444cuda3std3__45__cpo6cbeginE,(_ZN40_INTERNAL_59598f94_4_k_cu_2232780d_301444cuda3std3__48in_placeE - _ZN40_INTERNAL_59598f94_4_k_cu_2232780d_301444cuda3std3__45__cpo6cbeginE)
_ZN40_INTERNAL_59598f94_4_k_cu_2232780d_301444cuda3std3__45__cpo6cbeginE:
	.zero		1
	.type		_ZN40_INTERNAL_59598f94_4_k_cu_2232780d_301444cuda3std3__48in_placeE,@object
	.size		_ZN40_INTERNAL_59598f94_4_k_cu_2232780d_301444cuda3std3__48in_placeE,(_ZN40_INTERNAL_59598f94_4_k_cu_2232780d_301444cuda3std6ranges3__45__cpo9iter_moveE - _ZN40_INTERNAL_59598f94_4_k_cu_2232780d_301444cuda3std3__48in_placeE)
_ZN40_INTERNAL_59598f94_4_k_cu_2232780d_301444cuda3std3__48in_placeE:
	.zero		1
	.type		_ZN40_INTERNAL_59598f94_4_k_cu_2232780d_301444cuda3std6ranges3__45__cpo9iter_moveE,@object
	.size		_ZN40_INTERNAL_59598f94_4_k_cu_2232780d_301444cuda3std6ranges3__45__cpo9iter_moveE,(_ZN40_INTERNAL_59598f94_4_k_cu_2232780d_301444cuda3std3__45__cpo5beginE - _ZN40_INTERNAL_59598f94_4_k_cu_2232780d_301444cuda3std6ranges3__45__cpo9iter_moveE)
_ZN40_INTERNAL_59598f94_4_k_cu_2232780d_301444cuda3std6ranges3__45__cpo9iter_moveE:
	.zero		1
	.type		_ZN40_INTERNAL_59598f94_4_k_cu_2232780d_301444cuda3std3__45__cpo5beginE,@object
	.size		_ZN40_INTERNAL_59598f94_4_k_cu_2232780d_301444cuda3std3__45__cpo5beginE,(_ZN40_INTERNAL_59598f94_4_k_cu_2232780d_301444cuda3std3__442_GLOBAL__N__59598f94_4_k_cu_2232780d_301446ignoreE - _ZN40_INTERNAL_59598f94_4_k_cu_2232780d_301444cuda3std3__45__cpo5beginE)
_ZN40_INTERNAL_59598f94_4_k_cu_2232780d_301444cuda3std3__45__cpo5beginE:
	.zero		1
	.type		_ZN40_INTERNAL_59598f94_4_k_cu_2232780d_301444cuda3std3__442_GLOBAL__N__59598f94_4_k_cu_2232780d_301446ignoreE,@object
	.size		_ZN40_INTERNAL_59598f94_4_k_cu_2232780d_301444cuda3std3__442_GLOBAL__N__59598f94_4_k_cu_2232780d_301446ignoreE,(_ZN40_INTERNAL_59598f94_4_k_cu_2232780d_301444cute7productE - _ZN40_INTERNAL_59598f94_4_k_cu_2232780d_301444cuda3std3__442_GLOBAL__N__59598f94_4_k_cu_2232780d_301446ignoreE)
_ZN40_INTERNAL_59598f94_4_k_cu_2232780d_301444cuda3std3__442_GLOBAL__N__59598f94_4_k_cu_2232780d_301446ignoreE:
	.zero		1
	.type		_ZN40_INTERNAL_59598f94_4_k_cu_2232780d_301444cute7productE,@object
	.size		_ZN40_INTERNAL_59598f94_4_k_cu_2232780d_301444cute7productE,(_ZN40_INTERNAL_59598f94_4_k_cu_2232780d_301444cuda3std3__45__cpo3endE - _ZN40_INTERNAL_59598f94_4_k_cu_2232780d_301444cute7productE)
_ZN40_INTERNAL_59598f94_4_k_cu_2232780d_301444cute7productE:
	.zero		1
	.type		_ZN40_INTERNAL_59598f94_4_k_cu_2232780d_301444cuda3std3__45__cpo3endE,@object
	.size		_ZN40_INTERNAL_59598f94_4_k_cu_2232780d_301444cuda3std3__45__cpo3endE,(_ZN40_INTERNAL_59598f94_4_k_cu_2232780d_301444cuda3std3__419piecewise_constructE - _ZN40_INTERNAL_59598f94_4_k_cu_2232780d_301444cuda3std3__45__cpo3endE)
_ZN40_INTERNAL_59598f94_4_k_cu_2232780d_301444cuda3std3__45__cpo3endE:
	.zero		1
	.type		_ZN40_INTERNAL_59598f94_4_k_cu_2232780d_301444cuda3std3__419piecewise_constructE,@object
	.size		_ZN40_INTERNAL_59598f94_4_k_cu_2232780d_301444cuda3std3__419piecewise_constructE,(_ZN40_INTERNAL_59598f94_4_k_cu_2232780d_301444cuda3std3__45__cpo4cendE - _ZN40_INTERNAL_59598f94_4_k_cu_2232780d_301444cuda3std3__419piecewise_constructE)
_ZN40_INTERNAL_59598f94_4_k_cu_2232780d_301444cuda3std3__419piecewise_constructE:
	.zero		1
	.type		_ZN40_INTERNAL_59598f94_4_k_cu_2232780d_301444cuda3std3__45__cpo4cendE,@object
	.size		_ZN40_INTERNAL_59598f94_4_k_cu_2232780d_301444cuda3std3__45__cpo4cendE,(_ZN40_INTERNAL_59598f94_4_k_cu_2232780d_301444cuda3std6ranges3__45__cpo4swapE - _ZN40_INTERNAL_59598f94_4_k_cu_2232780d_301444cuda3std3__45__cpo4cendE)
_ZN40_INTERNAL_59598f94_4_k_cu_2232780d_301444cuda3std3__45__cpo4cendE:
	.zero		1
	.type		_ZN40_INTERNAL_59598f94_4_k_cu_2232780d_301444cuda3std6ranges3__45__cpo4swapE,@object
	.size		_ZN40_INTERNAL_59598f94_4_k_cu_2232780d_301444cuda3std6ranges3__45__cpo4swapE,(.L_7 - _ZN40_INTERNAL_59598f94_4_k_cu_2232780d_301444cuda3std6ranges3__45__cpo4swapE)
_ZN40_INTERNAL_59598f94_4_k_cu_2232780d_301444cuda3std6ranges3__45__cpo4swapE:
	.zero		1
.L_7:


//--------------------- .nv.constant0._ZN7cutlass13device_kernelINS_4gemm6kernel13GemmUniversalIN4cute5tupleIJiiiiEEENS1_10collective13CollectiveMmaINS1_37MainloopSm90TmaGmmaWarpSpecializedFP8ILi4ENS5_IJNS4_1CILi1EEESB_SB_EEENS1_35KernelTmaWarpSpecializedCooperativeEEENS5_IJNSA_ILi128EEENSA_ILi256EEESF_EEENS_12float_e4m3_tENS5_IJlSB_lEEENS_12float_e5m2_tESJ_NS4_8TiledMMAINS4_8MMA_AtomIJNS4_4SM904GMMA31MMA_64x256x32_F32E4M3E5M2_SS_TNILNSO_7ScaleInE1ELSQ_1EEEEEENS4_6LayoutINS5_IJNSA_ILi2EEESB_SB_EEENS5_IJSB_NSA_ILi0EEESW_EEEEENS5_IJNS4_10UnderscoreESZ_SZ_EEEEENS4_13SM90_TMA_LOADENS4_14ComposedLayoutINS4_7SwizzleILi3ELi4ELi3EEENS4_18smem_ptr_flag_bitsILi8EEENST_INS5_IJNSA_ILi8EEESF_EEENS5_IJSF_SB_EEEEEEEvNS4_8identityES12_S1C_vS1D_EENS_8epilogue10collective6detail29Sm90TmaWarpSpecializedAdapterINS1G_15DefaultEpilogueISI_SJ_SJ_NS1F_6thread17LinearCombinationISI_Li1EffLNS1K_9ScaleType4KindE0ELNS_15FloatRoundStyleE2ESI_EENS1_15EpilogueDefaultEEEEEvvEEEEvNT_6ParamsE --------------------------
	.section	.nv.constant0._ZN7cutlass13device_kernelINS_4gemm6kernel13GemmUniversalIN4cute5tupleIJiiiiEEENS1_10collective13CollectiveMmaINS1_37MainloopSm90TmaGmmaWarpSpecializedFP8ILi4ENS5_IJNS4_1CILi1EEESB_SB_EEENS1_35KernelTmaWarpSpecializedCooperativeEEENS5_IJNSA_ILi128EEENSA_ILi256EEESF_EEENS_12float_e4m3_tENS5_IJlSB_lEEENS_12float_e5m2_tESJ_NS4_8TiledMMAINS4_8MMA_AtomIJNS4_4SM904GMMA31MMA_64x256x32_F32E4M3E5M2_SS_TNILNSO_7ScaleInE1ELSQ_1EEEEEENS4_6LayoutINS5_IJNSA_ILi2EEESB_SB_EEENS5_IJSB_NSA_ILi0EEESW_EEEEENS5_IJNS4_10UnderscoreESZ_SZ_EEEEENS4_13SM90_TMA_LOADENS4_14ComposedLayoutINS4_7SwizzleILi3ELi4ELi3EEENS4_18smem_ptr_flag_bitsILi8EEENST_INS5_IJNSA_ILi8EEESF_EEENS5_IJSF_SB_EEEEEEEvNS4_8identityES12_S1C_vS1D_EENS_8epilogue10collective6detail29Sm90TmaWarpSpecializedAdapterINS1G_15DefaultEpilogueISI_SJ_SJ_NS1F_6thread17LinearCombinationISI_Li1EffLNS1K_9ScaleType4KindE0ELNS_15FloatRoundStyleE2ESI_EENS1_15EpilogueDefaultEEEEEvvEEEEvNT_6ParamsE,"a",@progbits
	.sectionflags	@""
	.align	4
.nv.constant0._ZN7cutlass13device_kernelINS_4gemm6kernel13GemmUniversalIN4cute5tupleIJiiiiEEENS1_10collective13CollectiveMmaINS1_37MainloopSm90TmaGmmaWarpSpecializedFP8ILi4ENS5_IJNS4_1CILi1EEESB_SB_EEENS1_35KernelTmaWarpSpecializedCooperativeEEENS5_IJNSA_ILi128EEENSA_ILi256EEESF_EEENS_12float_e4m3_tENS5_IJlSB_lEEENS_12float_e5m2_tESJ_NS4_8TiledMMAINS4_8MMA_AtomIJNS4_4SM904GMMA31MMA_64x256x32_F32E4M3E5M2_SS_TNILNSO_7ScaleInE1ELSQ_1EEEEEENS4_6LayoutINS5_IJNSA_ILi2EEESB_SB_EEENS5_IJSB_NSA_ILi0EEESW_EEEEENS5_IJNS4_10UnderscoreESZ_SZ_EEEEENS4_13SM90_TMA_LOADENS4_14ComposedLayoutINS4_7SwizzleILi3ELi4ELi3EEENS4_18smem_ptr_flag_bitsILi8EEENST_INS5_IJNSA_ILi8EEESF_EEENS5_IJSF_SB_EEEEEEEvNS4_8identityES12_S1C_vS1D_EENS_8epilogue10collective6detail29Sm90TmaWarpSpecializedAdapterINS1G_15DefaultEpilogueISI_SJ_SJ_NS1F_6thread17LinearCombinationISI_Li1EffLNS1K_9ScaleType4KindE0ELNS_15FloatRoundStyleE2ESI_EENS1_15EpilogueDefaultEEEEEvvEEEEvNT_6ParamsE:
	.zero		1664


//--------------------- SYMBOLS --------------------------

	.type		.nv.reservedSmem.offset0,@object
	.size		.nv.reservedSmem.offset0,0x4
